	.target	sm_100a

	.elftype	@"ET_EXEC"


//--------------------- .note.nv.tkinfo           --------------------------
	.section	.note.nv.tkinfo,"",@"SHT_NOTE"
	.sectionflags	@"SHF_NOTE_NV_TKINFO"
	.tkinfo
        /*0018*/ 	.word	0x00000002
        /*0030*/ 	.string	""
        /*0030*/ 	.string	"ptxas"
        /*0030*/ 	.string	"Cuda compilation tools, release 13.0, V13.0.88"
        /*0030*/ 	.string	"Build cuda_13.0.r13.0/compiler.36424714_0"
        /*0030*/ 	.string	"-arch sm_100a -m 64 "



//--------------------- .note.nv.cuinfo           --------------------------
	.section	.note.nv.cuinfo,"",@"SHT_NOTE"
	.sectionflags	@"SHF_NOTE_NV_CUINFO"
        /*0018*/ 	.short	0x0002
        /*001a*/ 	.short	0x0064
        /*001c*/ 	.short	0x0082
	.zero		2


//--------------------- .nv.info                  --------------------------
	.section	.nv.info,"",@"SHT_CUDA_INFO"
	.align	4


	//----- nvinfo : EIATTR_REGCOUNT
	.align		4
        /*0000*/ 	.byte	0x04, 0x2f
        /*0002*/ 	.short	(.L_19 - .L_18)
	.align		4
.L_18:
        /*0004*/ 	.word	index@(_ZN7cutlass13device_kernelINS_4gemm6kernel13GemmUniversalIN4cute5tupleIJiiiiEEENS1_10collective13CollectiveMmaINS1_35MainloopSm100TmaUmmaWarpSpecializedILi3ELi2ELi4ENS5_IJNS4_1CILi2EEESB_NSA_ILi1EEEEEEEENS5_IJNSA_ILi128EEESF_NSA_ILi64EEEEEENS_6half_tENS5_IJSC_llEEESI_SJ_NS4_8TiledMMAINS4_8MMA_AtomIJNS4_26SM100_MMA_F16BF16_2x1SM_SSISI_SI_fLi128ELi128ELNS4_4UMMA5MajorE1ELSO_1ELNSN_7ScaleInE0ELSP_0EEEEEENS4_6LayoutINS5_IJSC_SC_SC_EEENS5_IJNSA_ILi0EEESU_SU_EEEEENS5_IJNS4_10UnderscoreESX_SX_EEEEENS4_28SM100_TMA_2SM_LOAD_MULTICASTENS4_14ComposedLayoutINS4_7SwizzleILi3ELi4ELi3EEENS4_18smem_ptr_flag_bitsILi16EEENSS_INS5_IJSG_NSA_ILi8EEEEEENS5_IJSC_SG_EEEEEEEvNS4_8identityENS4_18SM100_TMA_2SM_LOADES1A_vS1B_EENS_8epilogue10collective18CollectiveEpilogueINS1E_23Sm100TmaWarpSpecializedILi4ELi2ELi16ELb1ELb0EEEJNS5_IJSG_SF_SG_EEENS5_IJNSS_ISG_SC_EENSS_INS5_IJNSA_ILi16EEESB_EEES18_EEEEESI_NS5_IJlSC_lEEESI_S1P_NS1E_6fusion15FusionCallbacksIS1I_NS1Q_17LinearCombinationISI_fSI_fLNS_15FloatRoundStyleE2EEES1J_S1O_JEEENS4_5SM1004TMEM4LOAD26SM100_TMEM_LOAD_32dp32b16xENS4_13SM90_TMA_LOADENS11_INS12_ILi1ELi4ELi3EEES15_NSS_INS5_IJS16_S1L_EEENS5_IJS1L_SC_EEEEEEENS4_39AutoVectorizingCopyWithAssumedAlignmentILi128EEENS4_14SM90_TMA_STOREES25_S27_S27_EEEvvEEEEvNT_6ParamsE)
        /*0008*/ 	.word	0x0000005b


	//----- nvinfo : EIATTR_FRAME_SIZE
	.align		4
.L_19:
        /*000c*/ 	.byte	0x04, 0x11
        /*000e*/ 	.short	(.L_21 - .L_20)
	.align		4
.L_20:
        /*0010*/ 	.word	index@($__internal_2_$__cuda_sm10x_tcgen05_guardrail_trap_unallocated_columns_being_dealloced)
        /*0014*/ 	.word	0x00000000


	//----- nvinfo : EIATTR_FRAME_SIZE
	.align		4
.L_21:
        /*0018*/ 	.byte	0x04, 0x11
        /*001a*/ 	.short	(.L_23 - .L_22)
	.align		4
.L_22:
        /*001c*/ 	.word	index@($__internal_1_$__cuda_sm10x_tcgen05_guardrail_trap_phase_invalid_during_alloc)
        /*0020*/ 	.word	0x00000000


	//----- nvinfo : EIATTR_FRAME_SIZE
	.align		4
.L_23:
        /*0024*/ 	.byte	0x04, 0x11
        /*0026*/ 	.short	(.L_25 - .L_24)
	.align		4
.L_24:
        /*0028*/ 	.word	index@($__internal_0_$__cuda_sm10x_tcgen05_guardrail_trap_col_being_dealloced_not_returned_by_alloc)
        /*002c*/ 	.word	0x00000000


	//----- nvinfo : EIATTR_FRAME_SIZE
	.align		4
.L_25:
        /*0030*/ 	.byte	0x04, 0x11
        /*0032*/ 	.short	(.L_27 - .L_26)
	.align		4
.L_26:
        /*0034*/ 	.word	index@(_ZN7cutlass13device_kernelINS_4gemm6kernel13GemmUniversalIN4cute5tupleIJiiiiEEENS1_10collective13CollectiveMmaINS1_35MainloopSm100TmaUmmaWarpSpecializedILi3ELi2ELi4ENS5_IJNS4_1CILi2EEESB_NSA_ILi1EEEEEEEENS5_IJNSA_ILi128EEESF_NSA_ILi64EEEEEENS_6half_tENS5_IJSC_llEEESI_SJ_NS4_8TiledMMAINS4_8MMA_AtomIJNS4_26SM100_MMA_F16BF16_2x1SM_SSISI_SI_fLi128ELi128ELNS4_4UMMA5MajorE1ELSO_1ELNSN_7ScaleInE0ELSP_0EEEEEENS4_6LayoutINS5_IJSC_SC_SC_EEENS5_IJNSA_ILi0EEESU_SU_EEEEENS5_IJNS4_10UnderscoreESX_SX_EEEEENS4_28SM100_TMA_2SM_LOAD_MULTICASTENS4_14ComposedLayoutINS4_7SwizzleILi3ELi4ELi3EEENS4_18smem_ptr_flag_bitsILi16EEENSS_INS5_IJSG_NSA_ILi8EEEEEENS5_IJSC_SG_EEEEEEEvNS4_8identityENS4_18SM100_TMA_2SM_LOADES1A_vS1B_EENS_8epilogue10collective18CollectiveEpilogueINS1E_23Sm100TmaWarpSpecializedILi4ELi2ELi16ELb1ELb0EEEJNS5_IJSG_SF_SG_EEENS5_IJNSS_ISG_SC_EENSS_INS5_IJNSA_ILi16EEESB_EEES18_EEEEESI_NS5_IJlSC_lEEESI_S1P_NS1E_6fusion15FusionCallbacksIS1I_NS1Q_17LinearCombinationISI_fSI_fLNS_15FloatRoundStyleE2EEES1J_S1O_JEEENS4_5SM1004TMEM4LOAD26SM100_TMEM_LOAD_32dp32b16xENS4_13SM90_TMA_LOADENS11_INS12_ILi1ELi4ELi3EEES15_NSS_INS5_IJS16_S1L_EEENS5_IJS1L_SC_EEEEEEENS4_39AutoVectorizingCopyWithAssumedAlignmentILi128EEENS4_14SM90_TMA_STOREES25_S27_S27_EEEvvEEEEvNT_6ParamsE)
        /*0038*/ 	.word	0x00000000


	//----- nvinfo : EIATTR_MIN_STACK_SIZE
	.align		4
.L_27:
        /*003c*/ 	.byte	0x04, 0x12
        /*003e*/ 	.short	(.L_29 - .L_28)
	.align		4
.L_28:
        /*0040*/ 	.word	index@(_ZN7cutlass13device_kernelINS_4gemm6kernel13GemmUniversalIN4cute5tupleIJiiiiEEENS1_10collective13CollectiveMmaINS1_35MainloopSm100TmaUmmaWarpSpecializedILi3ELi2ELi4ENS5_IJNS4_1CILi2EEESB_NSA_ILi1EEEEEEEENS5_IJNSA_ILi128EEESF_NSA_ILi64EEEEEENS_6half_tENS5_IJSC_llEEESI_SJ_NS4_8TiledMMAINS4_8MMA_AtomIJNS4_26SM100_MMA_F16BF16_2x1SM_SSISI_SI_fLi128ELi128ELNS4_4UMMA5MajorE1ELSO_1ELNSN_7ScaleInE0ELSP_0EEEEEENS4_6LayoutINS5_IJSC_SC_SC_EEENS5_IJNSA_ILi0EEESU_SU_EEEEENS5_IJNS4_10UnderscoreESX_SX_EEEEENS4_28SM100_TMA_2SM_LOAD_MULTICASTENS4_14ComposedLayoutINS4_7SwizzleILi3ELi4ELi3EEENS4_18smem_ptr_flag_bitsILi16EEENSS_INS5_IJSG_NSA_ILi8EEEEEENS5_IJSC_SG_EEEEEEEvNS4_8identityENS4_18SM100_TMA_2SM_LOADES1A_vS1B_EENS_8epilogue10collective18CollectiveEpilogueINS1E_23Sm100TmaWarpSpecializedILi4ELi2ELi16ELb1ELb0EEEJNS5_IJSG_SF_SG_EEENS5_IJNSS_ISG_SC_EENSS_INS5_IJNSA_ILi16EEESB_EEES18_EEEEESI_NS5_IJlSC_lEEESI_S1P_NS1E_6fusion15FusionCallbacksIS1I_NS1Q_17LinearCombinationISI_fSI_fLNS_15FloatRoundStyleE2EEES1J_S1O_JEEENS4_5SM1004TMEM4LOAD26SM100_TMEM_LOAD_32dp32b16xENS4_13SM90_TMA_LOADENS11_INS12_ILi1ELi4ELi3EEES15_NSS_INS5_IJS16_S1L_EEENS5_IJS1L_SC_EEEEEEENS4_39AutoVectorizingCopyWithAssumedAlignmentILi128EEENS4_14SM90_TMA_STOREES25_S27_S27_EEEvvEEEEvNT_6ParamsE)
        /*0044*/ 	.word	0x00000000
.L_29:


//--------------------- .nv.compat                --------------------------
	.section	.nv.compat,"",@"SHT_CUDA_COMPAT_INFO"
	.align	4
        /*0000*/ 	.byte	0x02, 0x09, 0x01, 0x00, 0x02, 0x02, 0x02, 0x00, 0x02, 0x05, 0x05, 0x00, 0x03, 0x07, 0x01, 0x01
        /*0010*/ 	.byte	0x02, 0x03, 0x01, 0x00, 0x02, 0x06, 0x01, 0x00, 0x04, 0x0b, 0x08, 0x00, 0x09, 0x00, 0x00, 0x00
        /*0020*/ 	.byte	0x00, 0x00, 0x00, 0x00


//--------------------- .nv.info._ZN7cutlass13device_kernelINS_4gemm6kernel13GemmUniversalIN4cute5tupleIJiiiiEEENS1_10collective13CollectiveMmaINS1_35MainloopSm100TmaUmmaWarpSpecializedILi3ELi2ELi4ENS5_IJNS4_1CILi2EEESB_NSA_ILi1EEEEEEEENS5_IJNSA_ILi128EEESF_NSA_ILi64EEEEEENS_6half_tENS5_IJSC_llEEESI_SJ_NS4_8TiledMMAINS4_8MMA_AtomIJNS4_26SM100_MMA_F16BF16_2x1SM_SSISI_SI_fLi128ELi128ELNS4_4UMMA5MajorE1ELSO_1ELNSN_7ScaleInE0ELSP_0EEEEEENS4_6LayoutINS5_IJSC_SC_SC_EEENS5_IJNSA_ILi0EEESU_SU_EEEEENS5_IJNS4_10UnderscoreESX_SX_EEEEENS4_28SM100_TMA_2SM_LOAD_MULTICASTENS4_14ComposedLayoutINS4_7SwizzleILi3ELi4ELi3EEENS4_18smem_ptr_flag_bitsILi16EEENSS_INS5_IJSG_NSA_ILi8EEEEEENS5_IJSC_SG_EEEEEEEvNS4_8identityENS4_18SM100_TMA_2SM_LOADES1A_vS1B_EENS_8epilogue10collective18CollectiveEpilogueINS1E_23Sm100TmaWarpSpecializedILi4ELi2ELi16ELb1ELb0EEEJNS5_IJSG_SF_SG_EEENS5_IJNSS_ISG_SC_EENSS_INS5_IJNSA_ILi16EEESB_EEES18_EEEEESI_NS5_IJlSC_lEEESI_S1P_NS1E_6fusion15FusionCallbacksIS1I_NS1Q_17LinearCombinationISI_fSI_fLNS_15FloatRoundStyleE2EEES1J_S1O_JEEENS4_5SM1004TMEM4LOAD26SM100_TMEM_LOAD_32dp32b16xENS4_13SM90_TMA_LOADENS11_INS12_ILi1ELi4ELi3EEES15_NSS_INS5_IJS16_S1L_EEENS5_IJS1L_SC_EEEEEEENS4_39AutoVectorizingCopyWithAssumedAlignmentILi128EEENS4_14SM90_TMA_STOREES25_S27_S27_EEEvvEEEEvNT_6ParamsE --------------------------
	.section	.nv.info._ZN7cutlass13device_kernelINS_4gemm6kernel13GemmUniversalIN4cute5tupleIJiiiiEEENS1_10collective13CollectiveMmaINS1_35MainloopSm100TmaUmmaWarpSpecializedILi3ELi2ELi4ENS5_IJNS4_1CILi2EEESB_NSA_ILi1EEEEEEEENS5_IJNSA_ILi128EEESF_NSA_ILi64EEEEEENS_6half_tENS5_IJSC_llEEESI_SJ_NS4_8TiledMMAINS4_8MMA_AtomIJNS4_26SM100_MMA_F16BF16_2x1SM_SSISI_SI_fLi128ELi128ELNS4_4UMMA5MajorE1ELSO_1ELNSN_7ScaleInE0ELSP_0EEEEEENS4_6LayoutINS5_IJSC_SC_SC_EEENS5_IJNSA_ILi0EEESU_SU_EEEEENS5_IJNS4_10UnderscoreESX_SX_EEEEENS4_28SM100_TMA_2SM_LOAD_MULTICASTENS4_14ComposedLayoutINS4_7SwizzleILi3ELi4ELi3EEENS4_18smem_ptr_flag_bitsILi16EEENSS_INS5_IJSG_NSA_ILi8EEEEEENS5_IJSC_SG_EEEEEEEvNS4_8identityENS4_18SM100_TMA_2SM_LOADES1A_vS1B_EENS_8epilogue10collective18CollectiveEpilogueINS1E_23Sm100TmaWarpSpecializedILi4ELi2ELi16ELb1ELb0EEEJNS5_IJSG_SF_SG_EEENS5_IJNSS_ISG_SC_EENSS_INS5_IJNSA_ILi16EEESB_EEES18_EEEEESI_NS5_IJlSC_lEEESI_S1P_NS1E_6fusion15FusionCallbacksIS1I_NS1Q_17LinearCombinationISI_fSI_fLNS_15FloatRoundStyleE2EEES1J_S1O_JEEENS4_5SM1004TMEM4LOAD26SM100_TMEM_LOAD_32dp32b16xENS4_13SM90_TMA_LOADENS11_INS12_ILi1ELi4ELi3EEES15_NSS_INS5_IJS16_S1L_EEENS5_IJS1L_SC_EEEEEEENS4_39AutoVectorizingCopyWithAssumedAlignmentILi128EEENS4_14SM90_TMA_STOREES25_S27_S27_EEEvvEEEEvNT_6ParamsE,"",@"SHT_CUDA_INFO"
	.sectionflags	@""
	.align	4


	//----- nvinfo : EIATTR_CUDA_API_VERSION
	.align		4
        /*0000*/ 	.byte	0x04, 0x37
        /*0002*/ 	.short	(.L_31 - .L_30)
.L_30:
        /*0004*/ 	.word	0x00000082


	//----- nvinfo : EIATTR_KPARAM_INFO
	.align		4
.L_31:
        /*0008*/ 	.byte	0x04, 0x17
        /*000a*/ 	.short	(.L_33 - .L_32)
.L_32:
        /*000c*/ 	.word	0x00000000
        /*0010*/ 	.short	0x0000
        /*0012*/ 	.short	0x0000
        /*0014*/ 	.byte	0x00, 0xf0, 0x01, 0x20


	//----- nvinfo : EIATTR_AT_ENTRY_FRAGMENTS
	.align		4
.L_33:
        /*0018*/ 	.byte	0x04, 0x4f
        /*001a*/ 	.short	(.L_35 - .L_34)


	//   ....[0]....
.L_34:
        /*001c*/ 	.word	0x00000007


	//----- nvinfo : EIATTR_RESERVED_SMEM_USED
	.align		4
.L_35:
        /*0020*/ 	.byte	0x01, 0x41
	.zero		2


	//----- nvinfo : EIATTR_SPARSE_MMA_MASK
	.align		4
        /*0024*/ 	.byte	0x03, 0x50
        /*0026*/ 	.short	0x0000


	//----- nvinfo : EIATTR_TCGEN05_2CTA_USED
	.align		4
        /*0028*/ 	.byte	0x01, 0x52
	.zero		2


	//----- nvinfo : EIATTR_MAXREG_COUNT
	.align		4
        /*002c*/ 	.byte	0x03, 0x1b
        /*002e*/ 	.short	0x00ff


	//----- nvinfo : EIATTR_NUM_BARRIERS
	.align		4
        /*0030*/ 	.byte	0x02, 0x4c
        /*0032*/ 	.byte	0x07
	.zero		1


	//----- nvinfo : EIATTR_EXTERNS
	.align		4
        /*0034*/ 	.byte	0x04, 0x0f
        /*0036*/ 	.short	(.L_37 - .L_36)


	//   ....[0]....
	.align		4
.L_36:
        /*0038*/ 	.word	index@(__assertfail)


	//----- nvinfo : EIATTR_MERCURY_ISA_VERSION
	.align		4
.L_37:
        /*003c*/ 	.byte	0x03, 0x5f
        /*003e*/ 	.short	0x0101


	//----- nvinfo : EIATTR_INT_WARP_WIDE_INSTR_OFFSETS
	.align		4
        /*0040*/ 	.byte	0x04, 0x31
        /*0042*/ 	.short	(.L_39 - .L_38)


	//   ....[0]....
.L_38:
        /*0044*/ 	.word	0x00000d30


	//   ....[1]....
        /*0048*/ 	.word	0x00000dd0


	//   ....[2]....
        /*004c*/ 	.word	0x00002220


	//   ....[3]....
        /*0050*/ 	.word	0x00004050


	//   ....[4]....
        /*0054*/ 	.word	0x00004070


	//   ....[5]....
        /*0058*/ 	.word	0x000040a0


	//   ....[6]....
        /*005c*/ 	.word	0x000049a0


	//   ....[7]....
        /*0060*/ 	.word	0x000049c0


	//   ....[8]....
        /*0064*/ 	.word	0x00004a90


	//   ....[9]....
        /*0068*/ 	.word	0x00004b70


	//   ....[10]....
        /*006c*/ 	.word	0x00004b90


	//   ....[11]....
        /*0070*/ 	.word	0x00004c50


	//   ....[12]....
        /*0074*/ 	.word	0x00004d50


	//   ....[13]....
        /*0078*/ 	.word	0x00004d70


	//   ....[14]....
        /*007c*/ 	.word	0x00004ea0


	//   ....[15]....
        /*0080*/ 	.word	0x00005020


	//   ....[16]....
        /*0084*/ 	.word	0x00005030


	//   ....[17]....
        /*0088*/ 	.word	0x00005150


	//----- nvinfo : EIATTR_COOP_GROUP_MASK_REGIDS
	.align		4
.L_39:
        /*008c*/ 	.byte	0x04, 0x29
        /*008e*/ 	.short	(.L_41 - .L_40)


	//   ....[0]....
.L_40:
        /*0090*/ 	.word	0xffffffff


	//   ....[1]....
        /*0094*/ 	.word	0xffffffff


	//   ....[2]....
        /*0098*/ 	.word	0xffffffff


	//   ....[3]....
        /*009c*/ 	.word	0xffffffff


	//   ....[4]....
        /*00a0*/ 	.word	0xffffffff


	//   ....[5]....
        /*00a4*/ 	.word	0xffffffff


	//   ....[6]....
        /*00a8*/ 	.word	0xffffffff


	//   ....[7]....
        /*00ac*/ 	.word	0xffffffff


	//   ....[8]....
        /*00b0*/ 	.word	0xffffffff


	//   ....[9]....
        /*00b4*/ 	.word	0xffffffff


	//   ....[10]....
        /*00b8*/ 	.word	0xffffffff


	//   ....[11]....
        /*00bc*/ 	.word	0xffffffff


	//   ....[12]....
        /*00c0*/ 	.word	0xffffffff


	//   ....[13]....
        /*00c4*/ 	.word	0xffffffff


	//----- nvinfo : EIATTR_COOP_GROUP_INSTR_OFFSETS
	.align		4
.L_41:
        /*00c8*/ 	.byte	0x04, 0x28
        /*00ca*/ 	.short	(.L_43 - .L_42)


	//   ....[0]....
.L_42:
        /*00cc*/ 	.word	0x000000c0


	//   ....[1]....
        /*00d0*/ 	.word	0x00000500


	//   ....[2]....
        /*00d4*/ 	.word	0x000006a0


	//   ....[3]....
        /*00d8*/ 	.word	0x00000830


	//   ....[4]....
        /*00dc*/ 	.word	0x00000920


	//   ....[5]....
        /*00e0*/ 	.word	0x00000a80


	//   ....[6]....
        /*00e4*/ 	.word	0x00000c10


	//   ....[7]....
        /*00e8*/ 	.word	0x00000e50


	//   ....[8]....
        /*00ec*/ 	.word	0x00002100


	//   ....[9]....
        /*00f0*/ 	.word	0x00002e50


	//   ....[10]....
        /*00f4*/ 	.word	0x00003320


	//   ....[11]....
        /*00f8*/ 	.word	0x00003350


	//   ....[12]....
        /*00fc*/ 	.word	0x00003f50


	//   ....[13]....
        /*0100*/ 	.word	0x00004160


	//----- nvinfo : EIATTR_VRC_CTA_INIT_COUNT
	.align		4
.L_43:
        /*0104*/ 	.byte	0x02, 0x4a
        /*0106*/ 	.byte	0x80
	.zero		1


	//----- nvinfo : EIATTR_SYSCALL_OFFSETS
	.align		4
        /*0108*/ 	.byte	0x04, 0x46
        /*010a*/ 	.short	(.L_45 - .L_44)


	//   ....[0]....
.L_44:
        /*010c*/ 	.word	0x00005c80


	//   ....[1]....
        /*0110*/ 	.word	0x00005d70


	//   ....[2]....
        /*0114*/ 	.word	0x000064b0


	//   ....[3]....
        /*0118*/ 	.word	0x00006dd0


	//   ....[4]....
        /*011c*/ 	.word	0x00007690


	//   ....[5]....
        /*0120*/ 	.word	0x00007f50


	//----- nvinfo : EIATTR_MBARRIER_INSTR_OFFSETS
	.align		4
.L_45:
        /*0124*/ 	.byte	0x04, 0x39
        /*0126*/ 	.short	(.L_47 - .L_46)


	//   ....[0]....
.L_46:
        /*0128*/ 	.word	0x00000630
        /*012c*/ 	.word	0x000000ff
        /*0130*/ 	.word	0x00000000
        /*0134*/ 	.short	0x0100
        /*0136*/ 	.byte	0x07
	.zero		1


	//   ....[1]....
        /*0138*/ 	.word	0x00000640
        /*013c*/ 	.word	0x000000ff
        /*0140*/ 	.word	0x00000018
        /*0144*/ 	.short	0x0100
        /*0146*/ 	.byte	0x07
	.zero		1


	//   ....[2]....
        /*0148*/ 	.word	0x00000650
        /*014c*/ 	.word	0x000000ff
        /*0150*/ 	.word	0x00000008
        /*0154*/ 	.short	0x0100
        /*0156*/ 	.byte	0x07
	.zero		1


	//   ....[3]....
        /*0158*/ 	.word	0x00000660
        /*015c*/ 	.word	0x000000ff
        /*0160*/ 	.word	0x00000020
        /*0164*/ 	.short	0x0100
        /*0166*/ 	.byte	0x07
	.zero		1


	//   ....[4]....
        /*0168*/ 	.word	0x00000670
        /*016c*/ 	.word	0x000000ff
        /*0170*/ 	.word	0x00000010
        /*0174*/ 	.short	0x0100
        /*0176*/ 	.byte	0x07
	.zero		1


	//   ....[5]....
        /*0178*/ 	.word	0x00000680
        /*017c*/ 	.word	0x000000ff
        /*0180*/ 	.word	0x00000028
        /*0184*/ 	.short	0x0100
        /*0186*/ 	.byte	0x07
	.zero		1


	//   ....[6]....
        /*0188*/ 	.word	0x000007a0
        /*018c*/ 	.word	0x000000ff
        /*0190*/ 	.word	0x00000030
        /*0194*/ 	.short	0x0100
        /*0196*/ 	.byte	0x07
	.zero		1


	//   ....[7]....
        /*0198*/ 	.word	0x000007b0
        /*019c*/ 	.word	0x000000ff
        /*01a0*/ 	.word	0x00000050
        /*01a4*/ 	.short	0x0100
        /*01a6*/ 	.byte	0x07
	.zero		1


	//   ....[8]....
        /*01a8*/ 	.word	0x000007c0
        /*01ac*/ 	.word	0x000000ff
        /*01b0*/ 	.word	0x00000038
        /*01b4*/ 	.short	0x0100
        /*01b6*/ 	.byte	0x07
	.zero		1


	//   ....[9]....
        /*01b8*/ 	.word	0x000007d0
        /*01bc*/ 	.word	0x000000ff
        /*01c0*/ 	.word	0x00000058
        /*01c4*/ 	.short	0x0100
        /*01c6*/ 	.byte	0x07
	.zero		1


	//   ....[10]....
        /*01c8*/ 	.word	0x000007e0
        /*01cc*/ 	.word	0x000000ff
        /*01d0*/ 	.word	0x00000040
        /*01d4*/ 	.short	0x0100
        /*01d6*/ 	.byte	0x07
	.zero		1


	//   ....[11]....
        /*01d8*/ 	.word	0x000007f0
        /*01dc*/ 	.word	0x000000ff
        /*01e0*/ 	.word	0x00000060
        /*01e4*/ 	.short	0x0100
        /*01e6*/ 	.byte	0x07
	.zero		1


	//   ....[12]....
        /*01e8*/ 	.word	0x00000800
        /*01ec*/ 	.word	0x000000ff
        /*01f0*/ 	.word	0x00000048
        /*01f4*/ 	.short	0x0100
        /*01f6*/ 	.byte	0x07
	.zero		1


	//   ....[13]....
        /*01f8*/ 	.word	0x00000810
        /*01fc*/ 	.word	0x000000ff
        /*0200*/ 	.word	0x00000068
        /*0204*/ 	.short	0x0100
        /*0206*/ 	.byte	0x07
	.zero		1


	//   ....[14]....
        /*0208*/ 	.word	0x000008f0
        /*020c*/ 	.word	0x000000ff
        /*0210*/ 	.word	0x00000070
        /*0214*/ 	.short	0x0100
        /*0216*/ 	.byte	0x06
	.zero		1


	//   ....[15]....
        /*0218*/ 	.word	0x00000900
        /*021c*/ 	.word	0x000000ff
        /*0220*/ 	.word	0x00000078
        /*0224*/ 	.short	0x0100
        /*0226*/ 	.byte	0x06
	.zero		1


	//   ....[16]....
        /*0228*/ 	.word	0x00000a30
        /*022c*/ 	.word	0x000000ff
        /*0230*/ 	.word	0x00000080
        /*0234*/ 	.short	0x0100
        /*0236*/ 	.byte	0x06
	.zero		1


	//   ....[17]....
        /*0238*/ 	.word	0x00000a40
        /*023c*/ 	.word	0x000000ff
        /*0240*/ 	.word	0x00000090
        /*0244*/ 	.short	0x0100
        /*0246*/ 	.byte	0x06
	.zero		1


	//   ....[18]....
        /*0248*/ 	.word	0x00000a50
        /*024c*/ 	.word	0x000000ff
        /*0250*/ 	.word	0x00000088
        /*0254*/ 	.short	0x0100
        /*0256*/ 	.byte	0x06
	.zero		1


	//   ....[19]....
        /*0258*/ 	.word	0x00000a60
        /*025c*/ 	.word	0x000000ff
        /*0260*/ 	.word	0x00000098
        /*0264*/ 	.short	0x0100
        /*0266*/ 	.byte	0x06
	.zero		1


	//   ....[20]....
        /*0268*/ 	.word	0x00000b80
        /*026c*/ 	.word	0x000000ff
        /*0270*/ 	.word	0x000000a0
        /*0274*/ 	.short	0x0100
        /*0276*/ 	.byte	0x07
	.zero		1


	//   ....[21]....
        /*0278*/ 	.word	0x00000b90
        /*027c*/ 	.word	0x000000ff
        /*0280*/ 	.word	0x000000c0
        /*0284*/ 	.short	0x0100
        /*0286*/ 	.byte	0x07
	.zero		1


	//   ....[22]....
        /*0288*/ 	.word	0x00000ba0
        /*028c*/ 	.word	0x000000ff
        /*0290*/ 	.word	0x000000a8
        /*0294*/ 	.short	0x0100
        /*0296*/ 	.byte	0x07
	.zero		1


	//   ....[23]....
        /*0298*/ 	.word	0x00000bb0
        /*029c*/ 	.word	0x000000ff
        /*02a0*/ 	.word	0x000000c8
        /*02a4*/ 	.short	0x0100
        /*02a6*/ 	.byte	0x07
	.zero		1


	//   ....[24]....
        /*02a8*/ 	.word	0x00000bc0
        /*02ac*/ 	.word	0x000000ff
        /*02b0*/ 	.word	0x000000b0
        /*02b4*/ 	.short	0x0100
        /*02b6*/ 	.byte	0x07
	.zero		1


	//   ....[25]....
        /*02b8*/ 	.word	0x00000bd0
        /*02bc*/ 	.word	0x000000ff
        /*02c0*/ 	.word	0x000000d0
        /*02c4*/ 	.short	0x0100
        /*02c6*/ 	.byte	0x07
	.zero		1


	//   ....[26]....
        /*02c8*/ 	.word	0x00000be0
        /*02cc*/ 	.word	0x000000ff
        /*02d0*/ 	.word	0x000000b8
        /*02d4*/ 	.short	0x0100
        /*02d6*/ 	.byte	0x07
	.zero		1


	//   ....[27]....
        /*02d8*/ 	.word	0x00000bf0
        /*02dc*/ 	.word	0x000000ff
        /*02e0*/ 	.word	0x000000d8
        /*02e4*/ 	.short	0x0100
        /*02e6*/ 	.byte	0x07
	.zero		1


	//   ....[28]....
        /*02e8*/ 	.word	0x00000ce0
        /*02ec*/ 	.word	0x000000ff
        /*02f0*/ 	.word	0x000000e0
        /*02f4*/ 	.short	0x0100
        /*02f6*/ 	.byte	0x06
	.zero		1


	//   ....[29]....
        /*02f8*/ 	.word	0x00000cf0
        /*02fc*/ 	.word	0x000000ff
        /*0300*/ 	.word	0x000000f0
        /*0304*/ 	.short	0x0100
        /*0306*/ 	.byte	0x06
	.zero		1


	//   ....[30]....
        /*0308*/ 	.word	0x00000d00
        /*030c*/ 	.word	0x000000ff
        /*0310*/ 	.word	0x000000e8
        /*0314*/ 	.short	0x0100
        /*0316*/ 	.byte	0x06
	.zero		1


	//   ....[31]....
        /*0318*/ 	.word	0x00000d10
        /*031c*/ 	.word	0x000000ff
        /*0320*/ 	.word	0x000000f8
        /*0324*/ 	.short	0x0100
        /*0326*/ 	.byte	0x06
	.zero		1


	//   ....[32]....
        /*0328*/ 	.word	0x00000e10
        /*032c*/ 	.word	0x000000ff
        /*0330*/ 	.word	0x00000100
        /*0334*/ 	.short	0x0100
        /*0336*/ 	.byte	0x05
	.zero		1


	//   ....[33]....
        /*0338*/ 	.word	0x000018e0
        /*033c*/ 	.word	0x00000003
        /*0340*/ 	.word	0x000000f0
        /*0344*/ 	.short	0x010a
        /*0346*/ 	.byte	0xff
	.zero		1


	//   ....[34]....
        /*0348*/ 	.word	0x00001910
        /*034c*/ 	.word	0x00000003
        /*0350*/ 	.word	0x000000e0
        /*0354*/ 	.short	0x0101
        /*0356*/ 	.byte	0xff
	.zero		1


	//   ....[35]....
        /*0358*/ 	.word	0x00001a10
        /*035c*/ 	.word	0x000000ff
        /*0360*/ 	.word	0x00000018
        /*0364*/ 	.short	0x010a
        /*0366*/ 	.byte	0x08
	.zero		1


	//   ....[36]....
        /*0368*/ 	.word	0x00001ae0
        /*036c*/ 	.word	0x000000ff
        /*0370*/ 	.word	0x00000018
        /*0374*/ 	.short	0x010a
        /*0376*/ 	.byte	0x21
	.zero		1


	//   ....[37]....
        /*0378*/ 	.word	0x00001c90
        /*037c*/ 	.word	0x000000ff
        /*0380*/ 	.word	0x00000018
        /*0384*/ 	.short	0x010a
        /*0386*/ 	.byte	0x08
	.zero		1


	//   ....[38]....
        /*0388*/ 	.word	0x00001da0
        /*038c*/ 	.word	0x000000ff
        /*0390*/ 	.word	0x00000078
        /*0394*/ 	.short	0x0101
        /*0396*/ 	.byte	0x04
	.zero		1


	//   ....[39]....
        /*0398*/ 	.word	0x00001dc0
        /*039c*/ 	.word	0x000000ff
        /*03a0*/ 	.word	0x00000018
        /*03a4*/ 	.short	0x010a
        /*03a6*/ 	.byte	0x08
	.zero		1


	//   ....[40]....
        /*03a8*/ 	.word	0x00001e40
        /*03ac*/ 	.word	0x000000ff
        /*03b0*/ 	.word	0x00000018
        /*03b4*/ 	.short	0x010a
        /*03b6*/ 	.byte	0x11
	.zero		1


	//   ....[41]....
        /*03b8*/ 	.word	0x00001fd0
        /*03bc*/ 	.word	0x000000ff
        /*03c0*/ 	.word	0x00000018
        /*03c4*/ 	.short	0x010a
        /*03c6*/ 	.byte	0x08
	.zero		1


	//   ....[42]....
        /*03c8*/ 	.word	0x00002130
        /*03cc*/ 	.word	0x00000002
        /*03d0*/ 	.word	0x00000080
        /*03d4*/ 	.short	0x010a
        /*03d6*/ 	.byte	0xff
	.zero		1


	//   ....[43]....
        /*03d8*/ 	.word	0x000021f0
        /*03dc*/ 	.word	0x00000002
        /*03e0*/ 	.word	0x00000000
        /*03e4*/ 	.short	0x0101
        /*03e6*/ 	.byte	0xff
	.zero		1


	//   ....[44]....
        /*03e8*/ 	.word	0x00002750
        /*03ec*/ 	.word	0x000000ff
        /*03f0*/ 	.word	0x00000000
        /*03f4*/ 	.short	0x010a
        /*03f6*/ 	.byte	0x05
	.zero		1


	//   ....[45]....
        /*03f8*/ 	.word	0x000027e0
        /*03fc*/ 	.word	0x000000ff
        /*0400*/ 	.word	0x00000000
        /*0404*/ 	.short	0x010a
        /*0406*/ 	.byte	0x05
	.zero		1


	//   ....[46]....
        /*0408*/ 	.word	0x00002880
        /*040c*/ 	.word	0x00000000
        /*0410*/ 	.word	0x00000000
        /*0414*/ 	.short	0x010a
        /*0416*/ 	.byte	0xff
	.zero		1


	//   ....[47]....
        /*0418*/ 	.word	0x000029b0
        /*041c*/ 	.word	0x00000000
        /*0420*/ 	.word	0x000000e0
        /*0424*/ 	.short	0x010a
        /*0426*/ 	.byte	0xff
	.zero		1


	//   ....[48]....
        /*0428*/ 	.word	0x00002a20
        /*042c*/ 	.word	0x00000004
        /*0430*/ 	.word	0x00000000
        /*0434*/ 	.short	0x0101
        /*0436*/ 	.byte	0xff
	.zero		1


	//   ....[49]....
        /*0438*/ 	.word	0x00002a40
        /*043c*/ 	.word	0x000000ff
        /*0440*/ 	.word	0x00000090
        /*0444*/ 	.short	0x010a
        /*0446*/ 	.byte	0x05
	.zero		1


	//   ....[50]....
        /*0448*/ 	.word	0x00002b60
        /*044c*/ 	.word	0x00000000
        /*0450*/ 	.word	0x00000080
        /*0454*/ 	.short	0x010a
        /*0456*/ 	.byte	0xff
	.zero		1


	//   ....[51]....
        /*0458*/ 	.word	0x00002c60
        /*045c*/ 	.word	0x00000000
        /*0460*/ 	.word	0x00000000
        /*0464*/ 	.short	0x0101
        /*0466*/ 	.byte	0xff
	.zero		1


	//   ....[52]....
        /*0468*/ 	.word	0x00002cf0
        /*046c*/ 	.word	0x000000ff
        /*0470*/ 	.word	0x00000090
        /*0474*/ 	.short	0x0106
        /*0476*/ 	.byte	0x05
	.zero		1


	//   ....[53]....
        /*0478*/ 	.word	0x00002d10
        /*047c*/ 	.word	0x000000ff
        /*0480*/ 	.word	0x00000090
        /*0484*/ 	.short	0x010a
        /*0486*/ 	.byte	0x05
	.zero		1


	//   ....[54]....
        /*0488*/ 	.word	0x00002da0
        /*048c*/ 	.word	0x000000ff
        /*0490*/ 	.word	0x00000090
        /*0494*/ 	.short	0x0106
        /*0496*/ 	.byte	0x04
	.zero		1


	//   ....[55]....
        /*0498*/ 	.word	0x00002de0
        /*049c*/ 	.word	0x00000000
        /*04a0*/ 	.word	0x00000090
        /*04a4*/ 	.short	0x010a
        /*04a6*/ 	.byte	0xff
	.zero		1


	//   ....[56]....
        /*04a8*/ 	.word	0x00003020
        /*04ac*/ 	.word	0x000000ff
        /*04b0*/ 	.word	0x00000008
        /*04b4*/ 	.short	0x010a
        /*04b6*/ 	.byte	0x04
	.zero		1


	//   ....[57]....
        /*04b8*/ 	.word	0x00003040
        /*04bc*/ 	.word	0x000000ff
        /*04c0*/ 	.word	0x00000008
        /*04c4*/ 	.short	0x010a
        /*04c6*/ 	.byte	0x04
	.zero		1


	//   ....[58]....
        /*04c8*/ 	.word	0x000031d0
        /*04cc*/ 	.word	0x000000ff
        /*04d0*/ 	.word	0x00000008
        /*04d4*/ 	.short	0x010a
        /*04d6*/ 	.byte	0x04
	.zero		1


	//   ....[59]....
        /*04d8*/ 	.word	0x000031f0
        /*04dc*/ 	.word	0x000000ff
        /*04e0*/ 	.word	0x00000008
        /*04e4*/ 	.short	0x010a
        /*04e6*/ 	.byte	0x04
	.zero		1


	//   ....[60]....
        /*04e8*/ 	.word	0x000032b0
        /*04ec*/ 	.word	0x000000ff
        /*04f0*/ 	.word	0x00000000
        /*04f4*/ 	.short	0x0101
        /*04f6*/ 	.byte	0x05
	.zero		1


	//   ....[61]....
        /*04f8*/ 	.word	0x000035d0
        /*04fc*/ 	.word	0x00000000
        /*0500*/ 	.word	0x00000080
        /*0504*/ 	.short	0x010a
        /*0506*/ 	.byte	0xff
	.zero		1


	//   ....[62]....
        /*0508*/ 	.word	0x00003690
        /*050c*/ 	.word	0x00000000
        /*0510*/ 	.word	0x00000000
        /*0514*/ 	.short	0x0101
        /*0516*/ 	.byte	0xff
	.zero		1


	//   ....[63]....
        /*0518*/ 	.word	0x00003750
        /*051c*/ 	.word	0x000000ff
        /*0520*/ 	.word	0x00000000
        /*0524*/ 	.short	0x010a
        /*0526*/ 	.byte	0x06
	.zero		1


	//   ....[64]....
        /*0528*/ 	.word	0x00003760
        /*052c*/ 	.word	0x000000ff
        /*0530*/ 	.word	0x000000c0
        /*0534*/ 	.short	0x010a
        /*0536*/ 	.byte	0x07
	.zero		1


	//   ....[65]....
        /*0538*/ 	.word	0x00003810
        /*053c*/ 	.word	0x000000ff
        /*0540*/ 	.word	0x00000000
        /*0544*/ 	.short	0x010a
        /*0546*/ 	.byte	0x06
	.zero		1


	//   ....[66]....
        /*0548*/ 	.word	0x00003940
        /*054c*/ 	.word	0x000000ff
        /*0550*/ 	.word	0x00000000
        /*0554*/ 	.short	0x010a
        /*0556*/ 	.byte	0x1e
	.zero		1


	//   ....[67]....
        /*0558*/ 	.word	0x00003c40
        /*055c*/ 	.word	0x000000ff
        /*0560*/ 	.word	0x00000000
        /*0564*/ 	.short	0x010a
        /*0566*/ 	.byte	0x07
	.zero		1


	//   ....[68]....
        /*0568*/ 	.word	0x00003cd0
        /*056c*/ 	.word	0x000000ff
        /*0570*/ 	.word	0x00000000
        /*0574*/ 	.short	0x010a
        /*0576*/ 	.byte	0x07
	.zero		1


	//   ....[69]....
        /*0578*/ 	.word	0x00003d60
        /*057c*/ 	.word	0x000000ff
        /*0580*/ 	.word	0x00000000
        /*0584*/ 	.short	0x010a
        /*0586*/ 	.byte	0x07
	.zero		1


	//   ....[70]....
        /*0588*/ 	.word	0x00003e00
        /*058c*/ 	.word	0x00000000
        /*0590*/ 	.word	0x00000000
        /*0594*/ 	.short	0x010a
        /*0596*/ 	.byte	0xff
	.zero		1


	//   ....[71]....
        /*0598*/ 	.word	0x00003e40
        /*059c*/ 	.word	0x00000000
        /*05a0*/ 	.word	0x00000000
        /*05a4*/ 	.short	0x010a
        /*05a6*/ 	.byte	0xff
	.zero		1


	//   ....[72]....
        /*05a8*/ 	.word	0x00003eb0
        /*05ac*/ 	.word	0x000000ff
        /*05b0*/ 	.word	0x00000000
        /*05b4*/ 	.short	0x0101
        /*05b6*/ 	.byte	0x06
	.zero		1


	//   ....[73]....
        /*05b8*/ 	.word	0x00003ef0
        /*05bc*/ 	.word	0x000000ff
        /*05c0*/ 	.word	0x00000100
        /*05c4*/ 	.short	0x010a
        /*05c6*/ 	.byte	0x05
	.zero		1


	//   ....[74]....
        /*05c8*/ 	.word	0x00003f40
        /*05cc*/ 	.word	0x000000ff
        /*05d0*/ 	.word	0x00000000
        /*05d4*/ 	.short	0x0101
        /*05d6*/ 	.byte	0x06
	.zero		1


	//   ....[75]....
        /*05d8*/ 	.word	0x00004340
        /*05dc*/ 	.word	0x00000000
        /*05e0*/ 	.word	0x00000080
        /*05e4*/ 	.short	0x010a
        /*05e6*/ 	.byte	0xff
	.zero		1


	//   ....[76]....
        /*05e8*/ 	.word	0x00004400
        /*05ec*/ 	.word	0x00000000
        /*05f0*/ 	.word	0x00000000
        /*05f4*/ 	.short	0x0101
        /*05f6*/ 	.byte	0xff
	.zero		1


	//   ....[77]....
        /*05f8*/ 	.word	0x00004720
        /*05fc*/ 	.word	0x000000ff
        /*0600*/ 	.word	0x00000078
        /*0604*/ 	.short	0x010a
        /*0606*/ 	.byte	0x05
	.zero		1


	//   ....[78]....
        /*0608*/ 	.word	0x00004920
        /*060c*/ 	.word	0x000000ff
        /*0610*/ 	.word	0x00000050
        /*0614*/ 	.short	0x010a
        /*0616*/ 	.byte	0x05
	.zero		1


	//   ....[79]....
        /*0618*/ 	.word	0x00004b10
        /*061c*/ 	.word	0x000000ff
        /*0620*/ 	.word	0x00000030
        /*0624*/ 	.short	0x010b
        /*0626*/ 	.byte	0x05
	.zero		1


	//   ....[80]....
        /*0628*/ 	.word	0x00004b20
        /*062c*/ 	.word	0x000000ff
        /*0630*/ 	.word	0x00000000
        /*0634*/ 	.short	0x0101
        /*0636*/ 	.byte	0x07
	.zero		1


	//   ....[81]....
        /*0638*/ 	.word	0x00004b40
        /*063c*/ 	.word	0x000000ff
        /*0640*/ 	.word	0x00000058
        /*0644*/ 	.short	0x010a
        /*0646*/ 	.byte	0x05
	.zero		1


	//   ....[82]....
        /*0648*/ 	.word	0x00004cf0
        /*064c*/ 	.word	0x000000ff
        /*0650*/ 	.word	0x00000038
        /*0654*/ 	.short	0x010b
        /*0656*/ 	.byte	0x05
	.zero		1


	//   ....[83]....
        /*0658*/ 	.word	0x00004d00
        /*065c*/ 	.word	0x000000ff
        /*0660*/ 	.word	0x00000000
        /*0664*/ 	.short	0x0101
        /*0666*/ 	.byte	0x07
	.zero		1


	//   ....[84]....
        /*0668*/ 	.word	0x00004d10
        /*066c*/ 	.word	0x000000ff
        /*0670*/ 	.word	0x00000060
        /*0674*/ 	.short	0x010a
        /*0676*/ 	.byte	0x05
	.zero		1


	//   ....[85]....
        /*0678*/ 	.word	0x00004f40
        /*067c*/ 	.word	0x000000ff
        /*0680*/ 	.word	0x00000040
        /*0684*/ 	.short	0x010b
        /*0686*/ 	.byte	0x05
	.zero		1


	//   ....[86]....
        /*0688*/ 	.word	0x00004fb0
        /*068c*/ 	.word	0x000000ff
        /*0690*/ 	.word	0x00000000
        /*0694*/ 	.short	0x0101
        /*0696*/ 	.byte	0x07
	.zero		1


	//   ....[87]....
        /*0698*/ 	.word	0x00004ff0
        /*069c*/ 	.word	0x000000ff
        /*06a0*/ 	.word	0x00000068
        /*06a4*/ 	.short	0x010a
        /*06a6*/ 	.byte	0x05
	.zero		1


	//   ....[88]....
        /*06a8*/ 	.word	0x00005220
        /*06ac*/ 	.word	0x000000ff
        /*06b0*/ 	.word	0x00000048
        /*06b4*/ 	.short	0x010b
        /*06b6*/ 	.byte	0x05
	.zero		1


	//   ....[89]....
        /*06b8*/ 	.word	0x00005240
        /*06bc*/ 	.word	0x000000ff
        /*06c0*/ 	.word	0x00000000
        /*06c4*/ 	.short	0x0101
        /*06c6*/ 	.byte	0x06
	.zero		1


	//   ....[90]....
        /*06c8*/ 	.word	0x00005270
        /*06cc*/ 	.word	0x000000ff
        /*06d0*/ 	.word	0x00000050
        /*06d4*/ 	.short	0x010a
        /*06d6*/ 	.byte	0x05
	.zero		1


	//   ....[91]....
        /*06d8*/ 	.word	0x00005290
        /*06dc*/ 	.word	0x000000ff
        /*06e0*/ 	.word	0x00000058
        /*06e4*/ 	.short	0x010a
        /*06e6*/ 	.byte	0x05
	.zero		1


	//   ....[92]....
        /*06e8*/ 	.word	0x000052b0
        /*06ec*/ 	.word	0x000000ff
        /*06f0*/ 	.word	0x00000060
        /*06f4*/ 	.short	0x010a
        /*06f6*/ 	.byte	0x05
	.zero		1


	//   ....[93]....
        /*06f8*/ 	.word	0x000052f0
        /*06fc*/ 	.word	0x00000000
        /*0700*/ 	.word	0x00000068
        /*0704*/ 	.short	0x010a
        /*0706*/ 	.byte	0xff
	.zero		1


	//   ....[94]....
        /*0708*/ 	.word	0x00005640
        /*070c*/ 	.word	0x00000000
        /*0710*/ 	.word	0x00000080
        /*0714*/ 	.short	0x010a
        /*0716*/ 	.byte	0xff
	.zero		1


	//   ....[95]....
        /*0718*/ 	.word	0x00005750
        /*071c*/ 	.word	0x00000000
        /*0720*/ 	.word	0x00000000
        /*0724*/ 	.short	0x0101
        /*0726*/ 	.byte	0xff
	.zero		1


	//   ....[96]....
        /*0728*/ 	.word	0x00006170
        /*072c*/ 	.word	0x000000ff
        /*0730*/ 	.word	0x00000030
        /*0734*/ 	.short	0x010a
        /*0736*/ 	.byte	0x30
	.zero		1


	//   ....[97]....
        /*0738*/ 	.word	0x000061b0
        /*073c*/ 	.word	0x0000004a
        /*0740*/ 	.word	0x000000a0
        /*0744*/ 	.short	0x010a
        /*0746*/ 	.byte	0xff
	.zero		1


	//   ....[98]....
        /*0748*/ 	.word	0x000062c0
        /*074c*/ 	.word	0x000000ff
        /*0750*/ 	.word	0x00000030
        /*0754*/ 	.short	0x010a
        /*0756*/ 	.byte	0x30
	.zero		1


	//   ....[99]....
        /*0758*/ 	.word	0x00006390
        /*075c*/ 	.word	0x0000004a
        /*0760*/ 	.word	0x000000a0
        /*0764*/ 	.short	0x010a
        /*0766*/ 	.byte	0xff
	.zero		1


	//   ....[100]....
        /*0768*/ 	.word	0x00006b40
        /*076c*/ 	.word	0x00000000
        /*0770*/ 	.word	0x00000000
        /*0774*/ 	.short	0x0101
        /*0776*/ 	.byte	0xff
	.zero		1


	//   ....[101]....
        /*0778*/ 	.word	0x00006b50
        /*077c*/ 	.word	0x00000003
        /*0780*/ 	.word	0x00000030
        /*0784*/ 	.short	0x010a
        /*0786*/ 	.byte	0xff
	.zero		1


	//   ....[102]....
        /*0788*/ 	.word	0x00006c10
        /*078c*/ 	.word	0x00000003
        /*0790*/ 	.word	0x00000030
        /*0794*/ 	.short	0x010a
        /*0796*/ 	.byte	0xff
	.zero		1


	//   ....[103]....
        /*0798*/ 	.word	0x00007400
        /*079c*/ 	.word	0x00000052
        /*07a0*/ 	.word	0x00000000
        /*07a4*/ 	.short	0x0101
        /*07a6*/ 	.byte	0xff
	.zero		1


	//   ....[104]....
        /*07a8*/ 	.word	0x00007420
        /*07ac*/ 	.word	0x00000053
        /*07b0*/ 	.word	0x00000030
        /*07b4*/ 	.short	0x010a
        /*07b6*/ 	.byte	0xff
	.zero		1


	//   ....[105]....
        /*07b8*/ 	.word	0x000074d0
        /*07bc*/ 	.word	0x00000053
        /*07c0*/ 	.word	0x00000030
        /*07c4*/ 	.short	0x010a
        /*07c6*/ 	.byte	0xff
	.zero		1


	//   ....[106]....
        /*07c8*/ 	.word	0x00007cc0
        /*07cc*/ 	.word	0x00000052
        /*07d0*/ 	.word	0x00000000
        /*07d4*/ 	.short	0x0101
        /*07d6*/ 	.byte	0xff
	.zero		1


	//   ....[107]....
        /*07d8*/ 	.word	0x00007ce0
        /*07dc*/ 	.word	0x00000058
        /*07e0*/ 	.word	0x00000030
        /*07e4*/ 	.short	0x010a
        /*07e6*/ 	.byte	0xff
	.zero		1


	//   ....[108]....
        /*07e8*/ 	.word	0x00007d90
        /*07ec*/ 	.word	0x00000058
        /*07f0*/ 	.word	0x00000030
        /*07f4*/ 	.short	0x010a
        /*07f6*/ 	.byte	0xff
	.zero		1


	//   ....[109]....
        /*07f8*/ 	.word	0x00008040
        /*07fc*/ 	.word	0x0000004a
        /*0800*/ 	.word	0x00000000
        /*0804*/ 	.short	0x0101
        /*0806*/ 	.byte	0xff
	.zero		1


	//   ....[110]....
        /*0808*/ 	.word	0x000085d0
        /*080c*/ 	.word	0x00000002
        /*0810*/ 	.word	0x00000000
        /*0814*/ 	.short	0x0101
        /*0816*/ 	.byte	0xff
	.zero		1


	//   ....[111]....
        /*0818*/ 	.word	0x00008840
        /*081c*/ 	.word	0x000000ff
        /*0820*/ 	.word	0x00000000
        /*0824*/ 	.short	0x0101
        /*0826*/ 	.byte	0x04
	.zero		1


	//   ....[112]....
        /*0828*/ 	.word	0x00008860
        /*082c*/ 	.word	0x00000003
        /*0830*/ 	.word	0x000000f0
        /*0834*/ 	.short	0x010a
        /*0836*/ 	.byte	0xff
	.zero		1


	//   ....[113]....
        /*0838*/ 	.word	0x000088c0
        /*083c*/ 	.word	0x00000002
        /*0840*/ 	.word	0x00000018
        /*0844*/ 	.short	0x010a
        /*0846*/ 	.byte	0xff
	.zero		1


	//   ....[114]....
        /*0848*/ 	.word	0x00008920
        /*084c*/ 	.word	0x00000002
        /*0850*/ 	.word	0x00000018
        /*0854*/ 	.short	0x010a
        /*0856*/ 	.byte	0xff
	.zero		1


	//   ....[115]....
        /*0858*/ 	.word	0x00008970
        /*085c*/ 	.word	0x00000002
        /*0860*/ 	.word	0x00000080
        /*0864*/ 	.short	0x010a
        /*0866*/ 	.byte	0xff
	.zero		1


	//   ....[116]....
        /*0868*/ 	.word	0x000089d0
        /*086c*/ 	.word	0x00000000
        /*0870*/ 	.word	0x00000000
        /*0874*/ 	.short	0x010a
        /*0876*/ 	.byte	0xff
	.zero		1


	//   ....[117]....
        /*0878*/ 	.word	0x00008a30
        /*087c*/ 	.word	0x00000000
        /*0880*/ 	.word	0x00000000
        /*0884*/ 	.short	0x010a
        /*0886*/ 	.byte	0xff
	.zero		1


	//   ....[118]....
        /*0888*/ 	.word	0x00008a80
        /*088c*/ 	.word	0x00000000
        /*0890*/ 	.word	0x000000e0
        /*0894*/ 	.short	0x010a
        /*0896*/ 	.byte	0xff
	.zero		1


	//   ....[119]....
        /*0898*/ 	.word	0x00008ae0
        /*089c*/ 	.word	0x00000000
        /*08a0*/ 	.word	0x00000090
        /*08a4*/ 	.short	0x010a
        /*08a6*/ 	.byte	0xff
	.zero		1


	//   ....[120]....
        /*08a8*/ 	.word	0x00008b30
        /*08ac*/ 	.word	0x00000000
        /*08b0*/ 	.word	0x00000080
        /*08b4*/ 	.short	0x010a
        /*08b6*/ 	.byte	0xff
	.zero		1


	//   ....[121]....
        /*08b8*/ 	.word	0x00008b90
        /*08bc*/ 	.word	0x00000000
        /*08c0*/ 	.word	0x00000090
        /*08c4*/ 	.short	0x010a
        /*08c6*/ 	.byte	0xff
	.zero		1


	//   ....[122]....
        /*08c8*/ 	.word	0x00008bf0
        /*08cc*/ 	.word	0x00000004
        /*08d0*/ 	.word	0x00000008
        /*08d4*/ 	.short	0x010a
        /*08d6*/ 	.byte	0xff
	.zero		1


	//   ....[123]....
        /*08d8*/ 	.word	0x00008cd0
        /*08dc*/ 	.word	0x00000002
        /*08e0*/ 	.word	0x00000008
        /*08e4*/ 	.short	0x010a
        /*08e6*/ 	.byte	0xff
	.zero		1


	//   ....[124]....
        /*08e8*/ 	.word	0x00008d20
        /*08ec*/ 	.word	0x00000000
        /*08f0*/ 	.word	0x00000080
        /*08f4*/ 	.short	0x010a
        /*08f6*/ 	.byte	0xff
	.zero		1


	//   ....[125]....
        /*08f8*/ 	.word	0x00008d80
        /*08fc*/ 	.word	0x00000000
        /*0900*/ 	.word	0x000000c0
        /*0904*/ 	.short	0x010a
        /*0906*/ 	.byte	0xff
	.zero		1


	//   ....[126]....
        /*0908*/ 	.word	0x00008de0
        /*090c*/ 	.word	0x00000000
        /*0910*/ 	.word	0x00000000
        /*0914*/ 	.short	0x010a
        /*0916*/ 	.byte	0xff
	.zero		1


	//   ....[127]....
        /*0918*/ 	.word	0x00008e40
        /*091c*/ 	.word	0x00000000
        /*0920*/ 	.word	0x00000000
        /*0924*/ 	.short	0x010a
        /*0926*/ 	.byte	0xff
	.zero		1


	//   ....[128]....
        /*0928*/ 	.word	0x00008ea0
        /*092c*/ 	.word	0x00000000
        /*0930*/ 	.word	0x00000000
        /*0934*/ 	.short	0x010a
        /*0936*/ 	.byte	0xff
	.zero		1


	//   ....[129]....
        /*0938*/ 	.word	0x00008f00
        /*093c*/ 	.word	0x00000000
        /*0940*/ 	.word	0x00000000
        /*0944*/ 	.short	0x010a
        /*0946*/ 	.byte	0xff
	.zero		1


	//   ....[130]....
        /*0948*/ 	.word	0x00008f60
        /*094c*/ 	.word	0x00000000
        /*0950*/ 	.word	0x00000100
        /*0954*/ 	.short	0x010a
        /*0956*/ 	.byte	0xff
	.zero		1


	//   ....[131]....
        /*0958*/ 	.word	0x00008fb0
        /*095c*/ 	.word	0x00000000
        /*0960*/ 	.word	0x00000080
        /*0964*/ 	.short	0x010a
        /*0966*/ 	.byte	0xff
	.zero		1


	//   ....[132]....
        /*0968*/ 	.word	0x00009010
        /*096c*/ 	.word	0x00000000
        /*0970*/ 	.word	0x00000078
        /*0974*/ 	.short	0x010a
        /*0976*/ 	.byte	0xff
	.zero		1


	//   ....[133]....
        /*0978*/ 	.word	0x00009070
        /*097c*/ 	.word	0x00000003
        /*0980*/ 	.word	0x00000050
        /*0984*/ 	.short	0x010a
        /*0986*/ 	.byte	0xff
	.zero		1


	//   ....[134]....
        /*0988*/ 	.word	0x000090d0
        /*098c*/ 	.word	0x00000003
        /*0990*/ 	.word	0x00000058
        /*0994*/ 	.short	0x010a
        /*0996*/ 	.byte	0xff
	.zero		1


	//   ....[135]....
        /*0998*/ 	.word	0x00009130
        /*099c*/ 	.word	0x00000003
        /*09a0*/ 	.word	0x00000060
        /*09a4*/ 	.short	0x010a
        /*09a6*/ 	.byte	0xff
	.zero		1


	//   ....[136]....
        /*09a8*/ 	.word	0x00009190
        /*09ac*/ 	.word	0x00000003
        /*09b0*/ 	.word	0x00000068
        /*09b4*/ 	.short	0x010a
        /*09b6*/ 	.byte	0xff
	.zero		1


	//   ....[137]....
        /*09b8*/ 	.word	0x000091f0
        /*09bc*/ 	.word	0x00000000
        /*09c0*/ 	.word	0x00000050
        /*09c4*/ 	.short	0x010a
        /*09c6*/ 	.byte	0xff
	.zero		1


	//   ....[138]....
        /*09c8*/ 	.word	0x00009250
        /*09cc*/ 	.word	0x00000000
        /*09d0*/ 	.word	0x00000058
        /*09d4*/ 	.short	0x010a
        /*09d6*/ 	.byte	0xff
	.zero		1


	//   ....[139]....
        /*09d8*/ 	.word	0x000092b0
        /*09dc*/ 	.word	0x00000000
        /*09e0*/ 	.word	0x00000060
        /*09e4*/ 	.short	0x010a
        /*09e6*/ 	.byte	0xff
	.zero		1


	//   ....[140]....
        /*09e8*/ 	.word	0x00009300
        /*09ec*/ 	.word	0x00000000
        /*09f0*/ 	.word	0x00000080
        /*09f4*/ 	.short	0x010a
        /*09f6*/ 	.byte	0xff
	.zero		1


	//   ....[141]....
        /*09f8*/ 	.word	0x00009360
        /*09fc*/ 	.word	0x00000000
        /*0a00*/ 	.word	0x00000030
        /*0a04*/ 	.short	0x010a
        /*0a06*/ 	.byte	0xff
	.zero		1


	//   ....[142]....
        /*0a08*/ 	.word	0x000093b0
        /*0a0c*/ 	.word	0x0000004a
        /*0a10*/ 	.word	0x000000a0
        /*0a14*/ 	.short	0x010a
        /*0a16*/ 	.byte	0xff
	.zero		1


	//   ....[143]....
        /*0a18*/ 	.word	0x00009400
        /*0a1c*/ 	.word	0x00000003
        /*0a20*/ 	.word	0x00000030
        /*0a24*/ 	.short	0x010a
        /*0a26*/ 	.byte	0xff
	.zero		1


	//   ....[144]....
        /*0a28*/ 	.word	0x00009450
        /*0a2c*/ 	.word	0x00000053
        /*0a30*/ 	.word	0x00000030
        /*0a34*/ 	.short	0x010a
        /*0a36*/ 	.byte	0xff
	.zero		1


	//   ....[145]....
        /*0a38*/ 	.word	0x000094a0
        /*0a3c*/ 	.word	0x00000058
        /*0a40*/ 	.word	0x00000030
        /*0a44*/ 	.short	0x010a
        /*0a46*/ 	.byte	0xff
	.zero		1


	//----- nvinfo : EIATTR_NUM_MBARRIERS
	.align		4
.L_47:
        /*0a48*/ 	.byte	0x03, 0x38
        /*0a4a*/ 	.short	0x0021


	//----- nvinfo : EIATTR_EXIT_INSTR_OFFSETS
	.align		4
        /*0a4c*/ 	.byte	0x04, 0x1c
        /*0a4e*/ 	.short	(.L_49 - .L_48)


	//   ....[0]....
.L_48:
        /*0a50*/ 	.word	0x000028b0


	//   ....[1]....
        /*0a54*/ 	.word	0x00002db0


	//   ....[2]....
        /*0a58*/ 	.word	0x00002e10


	//   ....[3]....
        /*0a5c*/ 	.word	0x00004170


	//   ....[4]....
        /*0a60*/ 	.word	0x00005320


	//   ....[5]....
        /*0a64*/ 	.word	0x00005360


	//   ....[6]....
        /*0a68*/ 	.word	0x00008730


	//   ....[7]....
        /*0a6c*/ 	.word	0x000087b0


	//   ....[8]....
        /*0a70*/ 	.word	0x000087e0


	//   ....[9]....
        /*0a74*/ 	.word	0x00008850


	//----- nvinfo : EIATTR_MAX_THREADS
	.align		4
.L_49:
        /*0a78*/ 	.byte	0x04, 0x05
        /*0a7a*/ 	.short	(.L_51 - .L_50)
.L_50:
        /*0a7c*/ 	.word	0x00000100
        /*0a80*/ 	.word	0x00000001
        /*0a84*/ 	.word	0x00000001


	//----- nvinfo : EIATTR_CRS_STACK_SIZE
	.align		4
.L_51:
        /*0a88*/ 	.byte	0x04, 0x1e
        /*0a8a*/ 	.short	(.L_53 - .L_52)
.L_52:
        /*0a8c*/ 	.word	0x00000000


	//----- nvinfo : EIATTR_CBANK_PARAM_SIZE
	.align		4
.L_53:
        /*0a90*/ 	.byte	0x03, 0x19
        /*0a92*/ 	.short	0x0800


	//----- nvinfo : EIATTR_PARAM_CBANK
	.align		4
        /*0a94*/ 	.byte	0x04, 0x0a
        /*0a96*/ 	.short	(.L_55 - .L_54)
	.align		4
.L_54:
        /*0a98*/ 	.word	index@(.nv.constant0._ZN7cutlass13device_kernelINS_4gemm6kernel13GemmUniversalIN4cute5tupleIJiiiiEEENS1_10collective13CollectiveMmaINS1_35MainloopSm100TmaUmmaWarpSpecializedILi3ELi2ELi4ENS5_IJNS4_1CILi2EEESB_NSA_ILi1EEEEEEEENS5_IJNSA_ILi128EEESF_NSA_ILi64EEEEEENS_6half_tENS5_IJSC_llEEESI_SJ_NS4_8TiledMMAINS4_8MMA_AtomIJNS4_26SM100_MMA_F16BF16_2x1SM_SSISI_SI_fLi128ELi128ELNS4_4UMMA5MajorE1ELSO_1ELNSN_7ScaleInE0ELSP_0EEEEEENS4_6LayoutINS5_IJSC_SC_SC_EEENS5_IJNSA_ILi0EEESU_SU_EEEEENS5_IJNS4_10UnderscoreESX_SX_EEEEENS4_28SM100_TMA_2SM_LOAD_MULTICASTENS4_14ComposedLayoutINS4_7SwizzleILi3ELi4ELi3EEENS4_18smem_ptr_flag_bitsILi16EEENSS_INS5_IJSG_NSA_ILi8EEEEEENS5_IJSC_SG_EEEEEEEvNS4_8identityENS4_18SM100_TMA_2SM_LOADES1A_vS1B_EENS_8epilogue10collective18CollectiveEpilogueINS1E_23Sm100TmaWarpSpecializedILi4ELi2ELi16ELb1ELb0EEEJNS5_IJSG_SF_SG_EEENS5_IJNSS_ISG_SC_EENSS_INS5_IJNSA_ILi16EEESB_EEES18_EEEEESI_NS5_IJlSC_lEEESI_S1P_NS1E_6fusion15FusionCallbacksIS1I_NS1Q_17LinearCombinationISI_fSI_fLNS_15FloatRoundStyleE2EEES1J_S1O_JEEENS4_5SM1004TMEM4LOAD26SM100_TMEM_LOAD_32dp32b16xENS4_13SM90_TMA_LOADENS11_INS12_ILi1ELi4ELi3EEES15_NSS_INS5_IJS16_S1L_EEENS5_IJS1L_SC_EEEEEEENS4_39AutoVectorizingCopyWithAssumedAlignmentILi128EEENS4_14SM90_TMA_STOREES25_S27_S27_EEEvvEEEEvNT_6ParamsE)
        /*0a9c*/ 	.short	0x0380
        /*0a9e*/ 	.short	0x0800


	//----- nvinfo : EIATTR_SW_WAR
	.align		4
.L_55:
        /*0aa0*/ 	.byte	0x04, 0x36
        /*0aa2*/ 	.short	(.L_57 - .L_56)
.L_56:
        /*0aa4*/ 	.word	0x00000008
.L_57:


//--------------------- .nv.callgraph             --------------------------
	.section	.nv.callgraph,"",@"SHT_CUDA_CALLGRAPH"
	.align	4
	.sectionentsize	8
	.align		4
        /*0000*/ 	.word	0x00000000
	.align		4
        /*0004*/ 	.word	0xffffffff
	.align		4
        /*0008*/ 	.word	index@(_ZN7cutlass13device_kernelINS_4gemm6kernel13GemmUniversalIN4cute5tupleIJiiiiEEENS1_10collective13CollectiveMmaINS1_35MainloopSm100TmaUmmaWarpSpecializedILi3ELi2ELi4ENS5_IJNS4_1CILi2EEESB_NSA_ILi1EEEEEEEENS5_IJNSA_ILi128EEESF_NSA_ILi64EEEEEENS_6half_tENS5_IJSC_llEEESI_SJ_NS4_8TiledMMAINS4_8MMA_AtomIJNS4_26SM100_MMA_F16BF16_2x1SM_SSISI_SI_fLi128ELi128ELNS4_4UMMA5MajorE1ELSO_1ELNSN_7ScaleInE0ELSP_0EEEEEENS4_6LayoutINS5_IJSC_SC_SC_EEENS5_IJNSA_ILi0EEESU_SU_EEEEENS5_IJNS4_10UnderscoreESX_SX_EEEEENS4_28SM100_TMA_2SM_LOAD_MULTICASTENS4_14ComposedLayoutINS4_7SwizzleILi3ELi4ELi3EEENS4_18smem_ptr_flag_bitsILi16EEENSS_INS5_IJSG_NSA_ILi8EEEEEENS5_IJSC_SG_EEEEEEEvNS4_8identityENS4_18SM100_TMA_2SM_LOADES1A_vS1B_EENS_8epilogue10collective18CollectiveEpilogueINS1E_23Sm100TmaWarpSpecializedILi4ELi2ELi16ELb1ELb0EEEJNS5_IJSG_SF_SG_EEENS5_IJNSS_ISG_SC_EENSS_INS5_IJNSA_ILi16EEESB_EEES18_EEEEESI_NS5_IJlSC_lEEESI_S1P_NS1E_6fusion15FusionCallbacksIS1I_NS1Q_17LinearCombinationISI_fSI_fLNS_15FloatRoundStyleE2EEES1J_S1O_JEEENS4_5SM1004TMEM4LOAD26SM100_TMEM_LOAD_32dp32b16xENS4_13SM90_TMA_LOADENS11_INS12_ILi1ELi4ELi3EEES15_NSS_INS5_IJS16_S1L_EEENS5_IJS1L_SC_EEEEEEENS4_39AutoVectorizingCopyWithAssumedAlignmentILi128EEENS4_14SM90_TMA_STOREES25_S27_S27_EEEvvEEEEvNT_6ParamsE)
	.align		4
        /*000c*/ 	.word	index@(__assertfail)
	.align		4
        /*0010*/ 	.word	0x00000000
	.align		4
        /*0014*/ 	.word	0xfffffffe
	.align		4
        /*0018*/ 	.word	0x00000000
	.align		4
        /*001c*/ 	.word	0xfffffffd
	.align		4
        /*0020*/ 	.word	0x00000000
	.align		4
        /*0024*/ 	.word	0xfffffffc


//--------------------- .nv.constant4             --------------------------
	.section	.nv.constant4,"a",@progbits
	.align	8
	.align		8
.nv.constant4:
        /*0000*/ 	.dword	__assertfail
	.align		8
        /*0008*/ 	.dword	__unnamed_1
	.align		8
        /*0010*/ 	.dword	__unnamed_2
	.align		8
        /*0018*/ 	.dword	_ZN40_INTERNAL_0fc45bef_4_k_cu_2f055949_360994cuda3std3__45__cpo5beginE
	.align		8
        /*0020*/ 	.dword	_ZN40_INTERNAL_0fc45bef_4_k_cu_2f055949_360994cuda3std3__45__cpo3endE
	.align		8
        /*0028*/ 	.dword	_ZN40_INTERNAL_0fc45bef_4_k_cu_2f055949_360994cuda3std3__45__cpo6cbeginE
	.align		8
        /*0030*/ 	.dword	_ZN40_INTERNAL_0fc45bef_4_k_cu_2f055949_360994cuda3std3__45__cpo4cendE
	.align		8
        /*0038*/ 	.dword	_ZN40_INTERNAL_0fc45bef_4_k_cu_2f055949_360994cuda3std3__442_GLOBAL__N__0fc45bef_4_k_cu_2f055949_360996ignoreE
	.align		8
        /*0040*/ 	.dword	_ZN40_INTERNAL_0fc45bef_4_k_cu_2f055949_360994cuda3std3__419piecewise_constructE
	.align		8
        /*0048*/ 	.dword	_ZN40_INTERNAL_0fc45bef_4_k_cu_2f055949_360994cuda3std3__48in_placeE
	.align		8
        /*0050*/ 	.dword	_ZN40_INTERNAL_0fc45bef_4_k_cu_2f055949_360994cuda3std6ranges3__45__cpo4swapE
	.align		8
        /*0058*/ 	.dword	_ZN40_INTERNAL_0fc45bef_4_k_cu_2f055949_360994cuda3std6ranges3__45__cpo9iter_moveE
	.align		8
        /*0060*/ 	.dword	_ZN40_INTERNAL_0fc45bef_4_k_cu_2f055949_360994cute7productE
	.align		8
        /*0068*/ 	.dword	_ZN40_INTERNAL_0fc45bef_4_k_cu_2f055949_360994cute1_E
	.align		8
        /*0070*/ 	.dword	$str$25
	.align		8
        /*0078*/ 	.dword	$str$26
	.align		8
        /*0080*/ 	.dword	$str$27
	.align		8
        /*0088*/ 	.dword	$str$28


//--------------------- .text._ZN7cutlass13device_kernelINS_4gemm6kernel13GemmUniversalIN4cute5tupleIJiiiiEEENS1_10collective13CollectiveMmaINS1_35MainloopSm100TmaUmmaWarpSpecializedILi3ELi2ELi4ENS5_IJNS4_1CILi2EEESB_NSA_ILi1EEEEEEEENS5_IJNSA_ILi128EEESF_NSA_ILi64EEEEEENS_6half_tENS5_IJSC_llEEESI_SJ_NS4_8TiledMMAINS4_8MMA_AtomIJNS4_26SM100_MMA_F16BF16_2x1SM_SSISI_SI_fLi128ELi128ELNS4_4UMMA5MajorE1ELSO_1ELNSN_7ScaleInE0ELSP_0EEEEEENS4_6LayoutINS5_IJSC_SC_SC_EEENS5_IJNSA_ILi0EEESU_SU_EEEEENS5_IJNS4_10UnderscoreESX_SX_EEEEENS4_28SM100_TMA_2SM_LOAD_MULTICASTENS4_14ComposedLayoutINS4_7SwizzleILi3ELi4ELi3EEENS4_18smem_ptr_flag_bitsILi16EEENSS_INS5_IJSG_NSA_ILi8EEEEEENS5_IJSC_SG_EEEEEEEvNS4_8identityENS4_18SM100_TMA_2SM_LOADES1A_vS1B_EENS_8epilogue10collective18CollectiveEpilogueINS1E_23Sm100TmaWarpSpecializedILi4ELi2ELi16ELb1ELb0EEEJNS5_IJSG_SF_SG_EEENS5_IJNSS_ISG_SC_EENSS_INS5_IJNSA_ILi16EEESB_EEES18_EEEEESI_NS5_IJlSC_lEEESI_S1P_NS1E_6fusion15FusionCallbacksIS1I_NS1Q_17LinearCombinationISI_fSI_fLNS_15FloatRoundStyleE2EEES1J_S1O_JEEENS4_5SM1004TMEM4LOAD26SM100_TMEM_LOAD_32dp32b16xENS4_13SM90_TMA_LOADENS11_INS12_ILi1ELi4ELi3EEES15_NSS_INS5_IJS16_S1L_EEENS5_IJS1L_SC_EEEEEEENS4_39AutoVectorizingCopyWithAssumedAlignmentILi128EEENS4_14SM90_TMA_STOREES25_S27_S27_EEEvvEEEEvNT_6ParamsE --------------------------
	.section	.text._ZN7cutlass13device_kernelINS_4gemm6kernel13GemmUniversalIN4cute5tupleIJiiiiEEENS1_10collective13CollectiveMmaINS1_35MainloopSm100TmaUmmaWarpSpecializedILi3ELi2ELi4ENS5_IJNS4_1CILi2EEESB_NSA_ILi1EEEEEEEENS5_IJNSA_ILi128EEESF_NSA_ILi64EEEEEENS_6half_tENS5_IJSC_llEEESI_SJ_NS4_8TiledMMAINS4_8MMA_AtomIJNS4_26SM100_MMA_F16BF16_2x1SM_SSISI_SI_fLi128ELi128ELNS4_4UMMA5MajorE1ELSO_1ELNSN_7ScaleInE0ELSP_0EEEEEENS4_6LayoutINS5_IJSC_SC_SC_EEENS5_IJNSA_ILi0EEESU_SU_EEEEENS5_IJNS4_10UnderscoreESX_SX_EEEEENS4_28SM100_TMA_2SM_LOAD_MULTICASTENS4_14ComposedLayoutINS4_7SwizzleILi3ELi4ELi3EEENS4_18smem_ptr_flag_bitsILi16EEENSS_INS5_IJSG_NSA_ILi8EEEEEENS5_IJSC_SG_EEEEEEEvNS4_8identityENS4_18SM100_TMA_2SM_LOADES1A_vS1B_EENS_8epilogue10collective18CollectiveEpilogueINS1E_23Sm100TmaWarpSpecializedILi4ELi2ELi16ELb1ELb0EEEJNS5_IJSG_SF_SG_EEENS5_IJNSS_ISG_SC_EENSS_INS5_IJNSA_ILi16EEESB_EEES18_EEEEESI_NS5_IJlSC_lEEESI_S1P_NS1E_6fusion15FusionCallbacksIS1I_NS1Q_17LinearCombinationISI_fSI_fLNS_15FloatRoundStyleE2EEES1J_S1O_JEEENS4_5SM1004TMEM4LOAD26SM100_TMEM_LOAD_32dp32b16xENS4_13SM90_TMA_LOADENS11_INS12_ILi1ELi4ELi3EEES15_NSS_INS5_IJS16_S1L_EEENS5_IJS1L_SC_EEEEEEENS4_39AutoVectorizingCopyWithAssumedAlignmentILi128EEENS4_14SM90_TMA_STOREES25_S27_S27_EEEvvEEEEvNT_6ParamsE,"ax",@progbits
	.align	128
.text._ZN7cutlass13device_kernelINS_4gemm6kernel13GemmUniversalIN4cute5tupleIJiiiiEEENS1_10collective13CollectiveMmaINS1_35MainloopSm100TmaUmmaWarpSpecializedILi3ELi2ELi4ENS5_IJNS4_1CILi2EEESB_NSA_ILi1EEEEEEEENS5_IJNSA_ILi128EEESF_NSA_ILi64EEEEEENS_6half_tENS5_IJSC_llEEESI_SJ_NS4_8TiledMMAINS4_8MMA_AtomIJNS4_26SM100_MMA_F16BF16_2x1SM_SSISI_SI_fLi128ELi128ELNS4_4UMMA5MajorE1ELSO_1ELNSN_7ScaleInE0ELSP_0EEEEEENS4_6LayoutINS5_IJSC_SC_SC_EEENS5_IJNSA_ILi0EEESU_SU_EEEEENS5_IJNS4_10UnderscoreESX_SX_EEEEENS4_28SM100_TMA_2SM_LOAD_MULTICASTENS4_14ComposedLayoutINS4_7SwizzleILi3ELi4ELi3EEENS4_18smem_ptr_flag_bitsILi16EEENSS_INS5_IJSG_NSA_ILi8EEEEEENS5_IJSC_SG_EEEEEEEvNS4_8identityENS4_18SM100_TMA_2SM_LOADES1A_vS1B_EENS_8epilogue10collective18CollectiveEpilogueINS1E_23Sm100TmaWarpSpecializedILi4ELi2ELi16ELb1ELb0EEEJNS5_IJSG_SF_SG_EEENS5_IJNSS_ISG_SC_EENSS_INS5_IJNSA_ILi16EEESB_EEES18_EEEEESI_NS5_IJlSC_lEEESI_S1P_NS1E_6fusion15FusionCallbacksIS1I_NS1Q_17LinearCombinationISI_fSI_fLNS_15FloatRoundStyleE2EEES1J_S1O_JEEENS4_5SM1004TMEM4LOAD26SM100_TMEM_LOAD_32dp32b16xENS4_13SM90_TMA_LOADENS11_INS12_ILi1ELi4ELi3EEES15_NSS_INS5_IJS16_S1L_EEENS5_IJS1L_SC_EEEEEEENS4_39AutoVectorizingCopyWithAssumedAlignmentILi128EEENS4_14SM90_TMA_STOREES25_S27_S27_EEEvvEEEEvNT_6ParamsE:
        .type           _ZN7cutlass13device_kernelINS_4gemm6kernel13GemmUniversalIN4cute5tupleIJiiiiEEENS1_10collective13CollectiveMmaINS1_35MainloopSm100TmaUmmaWarpSpecializedILi3ELi2ELi4ENS5_IJNS4_1CILi2EEESB_NSA_ILi1EEEEEEEENS5_IJNSA_ILi128EEESF_NSA_ILi64EEEEEENS_6half_tENS5_IJSC_llEEESI_SJ_NS4_8TiledMMAINS4_8MMA_AtomIJNS4_26SM100_MMA_F16BF16_2x1SM_SSISI_SI_fLi128ELi128ELNS4_4UMMA5MajorE1ELSO_1ELNSN_7ScaleInE0ELSP_0EEEEEENS4_6LayoutINS5_IJSC_SC_SC_EEENS5_IJNSA_ILi0EEESU_SU_EEEEENS5_IJNS4_10UnderscoreESX_SX_EEEEENS4_28SM100_TMA_2SM_LOAD_MULTICASTENS4_14ComposedLayoutINS4_7SwizzleILi3ELi4ELi3EEENS4_18smem_ptr_flag_bitsILi16EEENSS_INS5_IJSG_NSA_ILi8EEEEEENS5_IJSC_SG_EEEEEEEvNS4_8identityENS4_18SM100_TMA_2SM_LOADES1A_vS1B_EENS_8epilogue10collective18CollectiveEpilogueINS1E_23Sm100TmaWarpSpecializedILi4ELi2ELi16ELb1ELb0EEEJNS5_IJSG_SF_SG_EEENS5_IJNSS_ISG_SC_EENSS_INS5_IJNSA_ILi16EEESB_EEES18_EEEEESI_NS5_IJlSC_lEEESI_S1P_NS1E_6fusion15FusionCallbacksIS1I_NS1Q_17LinearCombinationISI_fSI_fLNS_15FloatRoundStyleE2EEES1J_S1O_JEEENS4_5SM1004TMEM4LOAD26SM100_TMEM_LOAD_32dp32b16xENS4_13SM90_TMA_LOADENS11_INS12_ILi1ELi4ELi3EEES15_NSS_INS5_IJS16_S1L_EEENS5_IJS1L_SC_EEEEEEENS4_39AutoVectorizingCopyWithAssumedAlignmentILi128EEENS4_14SM90_TMA_STOREES25_S27_S27_EEEvvEEEEvNT_6ParamsE,@function
        .size           _ZN7cutlass13device_kernelINS_4gemm6kernel13GemmUniversalIN4cute5tupleIJiiiiEEENS1_10collective13CollectiveMmaINS1_35MainloopSm100TmaUmmaWarpSpecializedILi3ELi2ELi4ENS5_IJNS4_1CILi2EEESB_NSA_ILi1EEEEEEEENS5_IJNSA_ILi128EEESF_NSA_ILi64EEEEEENS_6half_tENS5_IJSC_llEEESI_SJ_NS4_8TiledMMAINS4_8MMA_AtomIJNS4_26SM100_MMA_F16BF16_2x1SM_SSISI_SI_fLi128ELi128ELNS4_4UMMA5MajorE1ELSO_1ELNSN_7ScaleInE0ELSP_0EEEEEENS4_6LayoutINS5_IJSC_SC_SC_EEENS5_IJNSA_ILi0EEESU_SU_EEEEENS5_IJNS4_10UnderscoreESX_SX_EEEEENS4_28SM100_TMA_2SM_LOAD_MULTICASTENS4_14ComposedLayoutINS4_7SwizzleILi3ELi4ELi3EEENS4_18smem_ptr_flag_bitsILi16EEENSS_INS5_IJSG_NSA_ILi8EEEEEENS5_IJSC_SG_EEEEEEEvNS4_8identityENS4_18SM100_TMA_2SM_LOADES1A_vS1B_EENS_8epilogue10collective18CollectiveEpilogueINS1E_23Sm100TmaWarpSpecializedILi4ELi2ELi16ELb1ELb0EEEJNS5_IJSG_SF_SG_EEENS5_IJNSS_ISG_SC_EENSS_INS5_IJNSA_ILi16EEESB_EEES18_EEEEESI_NS5_IJlSC_lEEESI_S1P_NS1E_6fusion15FusionCallbacksIS1I_NS1Q_17LinearCombinationISI_fSI_fLNS_15FloatRoundStyleE2EEES1J_S1O_JEEENS4_5SM1004TMEM4LOAD26SM100_TMEM_LOAD_32dp32b16xENS4_13SM90_TMA_LOADENS11_INS12_ILi1ELi4ELi3EEES15_NSS_INS5_IJS16_S1L_EEENS5_IJS1L_SC_EEEEEEENS4_39AutoVectorizingCopyWithAssumedAlignmentILi128EEENS4_14SM90_TMA_STOREES25_S27_S27_EEEvvEEEEvNT_6ParamsE,(.L_x_194 - _ZN7cutlass13device_kernelINS_4gemm6kernel13GemmUniversalIN4cute5tupleIJiiiiEEENS1_10collective13CollectiveMmaINS1_35MainloopSm100TmaUmmaWarpSpecializedILi3ELi2ELi4ENS5_IJNS4_1CILi2EEESB_NSA_ILi1EEEEEEEENS5_IJNSA_ILi128EEESF_NSA_ILi64EEEEEENS_6half_tENS5_IJSC_llEEESI_SJ_NS4_8TiledMMAINS4_8MMA_AtomIJNS4_26SM100_MMA_F16BF16_2x1SM_SSISI_SI_fLi128ELi128ELNS4_4UMMA5MajorE1ELSO_1ELNSN_7ScaleInE0ELSP_0EEEEEENS4_6LayoutINS5_IJSC_SC_SC_EEENS5_IJNSA_ILi0EEESU_SU_EEEEENS5_IJNS4_10UnderscoreESX_SX_EEEEENS4_28SM100_TMA_2SM_LOAD_MULTICASTENS4_14ComposedLayoutINS4_7SwizzleILi3ELi4ELi3EEENS4_18smem_ptr_flag_bitsILi16EEENSS_INS5_IJSG_NSA_ILi8EEEEEENS5_IJSC_SG_EEEEEEEvNS4_8identityENS4_18SM100_TMA_2SM_LOADES1A_vS1B_EENS_8epilogue10collective18CollectiveEpilogueINS1E_23Sm100TmaWarpSpecializedILi4ELi2ELi16ELb1ELb0EEEJNS5_IJSG_SF_SG_EEENS5_IJNSS_ISG_SC_EENSS_INS5_IJNSA_ILi16EEESB_EEES18_EEEEESI_NS5_IJlSC_lEEESI_S1P_NS1E_6fusion15FusionCallbacksIS1I_NS1Q_17LinearCombinationISI_fSI_fLNS_15FloatRoundStyleE2EEES1J_S1O_JEEENS4_5SM1004TMEM4LOAD26SM100_TMEM_LOAD_32dp32b16xENS4_13SM90_TMA_LOADENS11_INS12_ILi1ELi4ELi3EEES15_NSS_INS5_IJS16_S1L_EEENS5_IJS1L_SC_EEEEEEENS4_39AutoVectorizingCopyWithAssumedAlignmentILi128EEENS4_14SM90_TMA_STOREES25_S27_S27_EEEvvEEEEvNT_6ParamsE)
        .other          _ZN7cutlass13device_kernelINS_4gemm6kernel13GemmUniversalIN4cute5tupleIJiiiiEEENS1_10collective13CollectiveMmaINS1_35MainloopSm100TmaUmmaWarpSpecializedILi3ELi2ELi4ENS5_IJNS4_1CILi2EEESB_NSA_ILi1EEEEEEEENS5_IJNSA_ILi128EEESF_NSA_ILi64EEEEEENS_6half_tENS5_IJSC_llEEESI_SJ_NS4_8TiledMMAINS4_8MMA_AtomIJNS4_26SM100_MMA_F16BF16_2x1SM_SSISI_SI_fLi128ELi128ELNS4_4UMMA5MajorE1ELSO_1ELNSN_7ScaleInE0ELSP_0EEEEEENS4_6LayoutINS5_IJSC_SC_SC_EEENS5_IJNSA_ILi0EEESU_SU_EEEEENS5_IJNS4_10UnderscoreESX_SX_EEEEENS4_28SM100_TMA_2SM_LOAD_MULTICASTENS4_14ComposedLayoutINS4_7SwizzleILi3ELi4ELi3EEENS4_18smem_ptr_flag_bitsILi16EEENSS_INS5_IJSG_NSA_ILi8EEEEEENS5_IJSC_SG_EEEEEEEvNS4_8identityENS4_18SM100_TMA_2SM_LOADES1A_vS1B_EENS_8epilogue10collective18CollectiveEpilogueINS1E_23Sm100TmaWarpSpecializedILi4ELi2ELi16ELb1ELb0EEEJNS5_IJSG_SF_SG_EEENS5_IJNSS_ISG_SC_EENSS_INS5_IJNSA_ILi16EEESB_EEES18_EEEEESI_NS5_IJlSC_lEEESI_S1P_NS1E_6fusion15FusionCallbacksIS1I_NS1Q_17LinearCombinationISI_fSI_fLNS_15FloatRoundStyleE2EEES1J_S1O_JEEENS4_5SM1004TMEM4LOAD26SM100_TMEM_LOAD_32dp32b16xENS4_13SM90_TMA_LOADENS11_INS12_ILi1ELi4ELi3EEES15_NSS_INS5_IJS16_S1L_EEENS5_IJS1L_SC_EEEEEEENS4_39AutoVectorizingCopyWithAssumedAlignmentILi128EEENS4_14SM90_TMA_STOREES25_S27_S27_EEEvvEEEEvNT_6ParamsE,@"STO_CUDA_ENTRY STV_DEFAULT"
_ZN7cutlass13device_kernelINS_4gemm6kernel13GemmUniversalIN4cute5tupleIJiiiiEEENS1_10collective13CollectiveMmaINS1_35MainloopSm100TmaUmmaWarpSpecializedILi3ELi2ELi4ENS5_IJNS4_1CILi2EEESB_NSA_ILi1EEEEEEEENS5_IJNSA_ILi128EEESF_NSA_ILi64EEEEEENS_6half_tENS5_IJSC_llEEESI_SJ_NS4_8TiledMMAINS4_8MMA_AtomIJNS4_26SM100_MMA_F16BF16_2x1SM_SSISI_SI_fLi128ELi128ELNS4_4UMMA5MajorE1ELSO_1ELNSN_7ScaleInE0ELSP_0EEEEEENS4_6LayoutINS5_IJSC_SC_SC_EEENS5_IJNSA_ILi0EEESU_SU_EEEEENS5_IJNS4_10UnderscoreESX_SX_EEEEENS4_28SM100_TMA_2SM_LOAD_MULTICASTENS4_14ComposedLayoutINS4_7SwizzleILi3ELi4ELi3EEENS4_18smem_ptr_flag_bitsILi16EEENSS_INS5_IJSG_NSA_ILi8EEEEEENS5_IJSC_SG_EEEEEEEvNS4_8identityENS4_18SM100_TMA_2SM_LOADES1A_vS1B_EENS_8epilogue10collective18CollectiveEpilogueINS1E_23Sm100TmaWarpSpecializedILi4ELi2ELi16ELb1ELb0EEEJNS5_IJSG_SF_SG_EEENS5_IJNSS_ISG_SC_EENSS_INS5_IJNSA_ILi16EEESB_EEES18_EEEEESI_NS5_IJlSC_lEEESI_S1P_NS1E_6fusion15FusionCallbacksIS1I_NS1Q_17LinearCombinationISI_fSI_fLNS_15FloatRoundStyleE2EEES1J_S1O_JEEENS4_5SM1004TMEM4LOAD26SM100_TMEM_LOAD_32dp32b16xENS4_13SM90_TMA_LOADENS11_INS12_ILi1ELi4ELi3EEES15_NSS_INS5_IJS16_S1L_EEENS5_IJS1L_SC_EEEEEEENS4_39AutoVectorizingCopyWithAssumedAlignmentILi128EEENS4_14SM90_TMA_STOREES25_S27_S27_EEEvvEEEEvNT_6ParamsE:
[----:B------:R-:W1:Y:S01]  /*0000*/  LDC R1, c[0x0][0x37c] ;  /* 0x0000df00ff017b82 */ /* 0x000e620000000800 */
[----:B------:R-:W2:Y:S01]  /*0010*/  S2R R72, SR_TID.X ;  /* 0x0000000000487919 */ /* 0x000ea20000002100 */
[----:B------:R-:W3:Y:S06]  /*0020*/  LDCU.64 UR4, c[0x0][0x890] ;  /* 0x00011200ff0477ac */ /* 0x000eec0008000a00 */
[----:B------:R-:W4:Y:S01]  /*0030*/  S2UR UR37, SR_CgaCtaId ;  /* 0x00000000002579c3 */ /* 0x000f220000008800 */
[----:B------:R-:W-:Y:S02]  /*0040*/  PRMT R59, RZ, 0x7610, R59 ;  /* 0x00007610ff3b7816 */ /* 0x000fe4000000003b */
[----:B------:R-:W-:Y:S01]  /*0050*/  ELECT P1, URZ, PT ;  /* 0x0000000000ff782f */ /* 0x000fe20003820000 */
[----:B------:R-:W1:Y:S01]  /*0060*/  LDCU.64 UR46, c[0x0][0x358] ;  /* 0x00006b00ff2e77ac */ /* 0x000e620008000a00 */
[----:B---3--:R-:W-:-:S04]  /*0070*/  UISETP.NE.U32.AND UP0, UPT, UR4, URZ, UPT ;  /* 0x000000ff0400728c */ /* 0x008fc8000bf05070 */
[----:B------:R-:W-:Y:S02]  /*0080*/  UISETP.NE.AND.EX UP0, UPT, UR5, URZ, UPT, UP0 ;  /* 0x000000ff0500728c */ /* 0x000fe4000bf05300 */
[----:B----4-:R-:W-:Y:S02]  /*0090*/  ULOP3.LUT UR9, UR37, 0x1, URZ, 0xc0, !UPT ;  /* 0x0000000125097892 */ /* 0x010fe4000f8ec0ff */
[----:B------:R-:W-:Y:S01]  /*00a0*/  ULOP3.LUT UR8, UR37, 0x1, URZ, 0x3c, !UPT ;  /* 0x0000000125087892 */ /* 0x000fe2000f8e3cff */
[----:B--2---:R-:W-:-:S05]  /*00b0*/  SHF.R.U32.HI R66, RZ, 0x5, R72 ;  /* 0x00000005ff427819 */ /* 0x004fca0000011648 */
[----:B------:R-:W2:Y:S02]  /*00c0*/  SHFL.IDX PT, R0, R66, RZ, 0x1f ;  /* 0x00001fff42007589 */ /* 0x000ea400000e0000 */
[----:B--2---:R-:W-:Y:S01]  /*00d0*/  R2UR UR10, R0 ;  /* 0x00000000000a72ca */ /* 0x004fe200000e0000 */
[----:B-1----:R-:W-:-:S14]  /*00e0*/  BRA.U UP0, `(.L_x_0) ;  /* 0x00000001002c7547 */ /* 0x002fdc000b800000 */
[----:B------:R-:W1:Y:S02]  /*00f0*/  LDCU.64 UR6, c[0x0][0x888] ;  /* 0x00011100ff0677ac */ /* 0x000e640008000a00 */
[----:B-1----:R-:W-:-:S04]  /*0100*/  UISETP.NE.U32.AND UP0, UPT, UR6, URZ, UPT ;  /* 0x000000ff0600728c */ /* 0x002fc8000bf05070 */
[----:B------:R-:W-:-:S09]  /*0110*/  UISETP.NE.AND.EX UP0, UPT, UR7, URZ, UPT, UP0 ;  /* 0x000000ff0700728c */ /* 0x000fd2000bf05300 */
[----:B------:R-:W-:Y:S05]  /*0120*/  BRA.U !UP0, `(.L_x_1) ;  /* 0x0000000108107547 */ /* 0x000fea000b800000 */
[----:B------:R-:W1:Y:S02]  /*0130*/  LDC.64 R2, c[0x0][0x888] ;  /* 0x00022200ff027b82 */ /* 0x000e640000000a00 */
[----:B-1----:R1:W5:Y:S01]  /*0140*/  LDG.E R35, desc[UR46][R2.64] ;  /* 0x0000002e02237981 */ /* 0x002362000c1e1900 */
[----:B------:R-:W-:Y:S01]  /*0150*/  HFMA2 R59, -RZ, RZ, 0, 5.9604644775390625e-08 ;  /* 0x00000001ff3b7431 */ /* 0x000fe200000001ff */
[----:B------:R-:W-:Y:S05]  /*0160*/  BRA `(.L_x_0) ;  /* 0x00000000000c7947 */ /* 0x000fea0003800000 */
.L_x_1:
[----:B------:R-:W1:Y:S01]  /*0170*/  LDCU UR6, c[0x0][0x880] ;  /* 0x00011000ff0677ac */ /* 0x000e620008000800 */
[----:B------:R-:W-:Y:S01]  /*0180*/  HFMA2 R59, -RZ, RZ, 0, 5.9604644775390625e-08 ;  /* 0x00000001ff3b7431 */ /* 0x000fe200000001ff */
[----:B-1----:R-:W-:-:S07]  /*0190*/  MOV R35, UR6 ;  /* 0x0000000600237c02 */ /* 0x002fce0008000f00 */
.L_x_0:
[----:B------:R-:W2:Y:S02]  /*01a0*/  LDCU.64 UR6, c[0x0][0x8b0] ;  /* 0x00011600ff0677ac */ /* 0x000ea40008000a00 */
[----:B--2---:R-:W-:-:S04]  /*01b0*/  UISETP.NE.U32.AND UP0, UPT, UR6, URZ, UPT ;  /* 0x000000ff0600728c */ /* 0x004fc8000bf05070 */
[----:B------:R-:W-:-:S09]  /*01c0*/  UISETP.NE.AND.EX UP0, UPT, UR7, URZ, UPT, UP0 ;  /* 0x000000ff0700728c */ /* 0x000fd2000bf05300 */
[----:B------:R-:W-:Y:S05]  /*01d0*/  BRA.U UP0, `(.L_x_2) ;  /* 0x0000000100247547 */ /* 0x000fea000b800000 */
[----:B------:R-:W2:Y:S02]  /*01e0*/  LDCU.64 UR6, c[0x0][0x8a8] ;  /* 0x00011500ff0677ac */ /* 0x000ea40008000a00 */
[----:B--2---:R-:W-:-:S04]  /*01f0*/  UISETP.NE.U32.AND UP0, UPT, UR6, URZ, UPT ;  /* 0x000000ff0600728c */ /* 0x004fc8000bf05070 */
[----:B------:R-:W-:-:S09]  /*0200*/  UISETP.NE.AND.EX UP0, UPT, UR7, URZ, UPT, UP0 ;  /* 0x000000ff0700728c */ /* 0x000fd2000bf05300 */
[----:B------:R-:W-:Y:S05]  /*0210*/  BRA.U !UP0, `(.L_x_3) ;  /* 0x00000001080c7547 */ /* 0x000fea000b800000 */
[----:B------:R-:W2:Y:S02]  /*0220*/  LDC.64 R32, c[0x0][0x8a8] ;  /* 0x00022a00ff207b82 */ /* 0x000ea40000000a00 */
[----:B--2---:R2:W5:Y:S01]  /*0230*/  LDG.E R32, desc[UR46][R32.64] ;  /* 0x0000002e20207981 */ /* 0x004562000c1e1900 */
[----:B------:R-:W-:Y:S05]  /*0240*/  BRA `(.L_x_2) ;  /* 0x0000000000087947 */ /* 0x000fea0003800000 */
.L_x_3:
[----:B------:R-:W2:Y:S02]  /*0250*/  LDCU UR6, c[0x0][0x8a0] ;  /* 0x00011400ff0677ac */ /* 0x000ea40008000800 */
[----:B--2---:R-:W-:Y:S02]  /*0260*/  MOV R32, UR6 ;  /* 0x0000000600207c02 */ /* 0x004fe40008000f00 */
.L_x_2:
[----:B------:R-:W-:Y:S01]  /*0270*/  IMAD.U32 R0, RZ, RZ, UR10 ;  /* 0x0000000aff007e24 */ /* 0x000fe2000f8e00ff */
[----:B------:R-:W-:Y:S04]  /*0280*/  BSSY.RECONVERGENT B0, `(.L_x_4) ;  /* 0x000000c000007945 */ /* 0x000fe80003800200 */
[C---:B------:R-:W-:Y:S02]  /*0290*/  ISETP.NE.OR P2, PT, R0.reuse, 0x1, !P1 ;  /* 0x000000010000780c */ /* 0x040fe40004f45670 */
[----:B------:R-:W-:-:S11]  /*02a0*/  ISETP.NE.OR P0, PT, R0, 0x3, !P1 ;  /* 0x000000030000780c */ /* 0x000fd60004f05670 */
[----:B------:R-:W-:Y:S05]  /*02b0*/  @P2 BRA `(.L_x_5) ;  /* 0x0000000000202947 */ /* 0x000fea0003800000 */
[----:B------:R-:W3:Y:S02]  /*02c0*/  LDCU.64 UR6, c[0x0][0x348] ;  /* 0x00006900ff0677ac */ /* 0x000ee40008000a00 */
[----:B---3--:R-:W-:Y:S02]  /*02d0*/  UIADD3 UR12, UP1, UPT, UR6, 0x80, URZ ;  /* 0x00000080060c7890 */ /* 0x008fe4000ff3e0ff */
[----:B------:R-:W-:Y:S02]  /*02e0*/  UIADD3 UR6, UP0, UPT, UR6, 0x180, URZ ;  /* 0x0000018006067890 */ /* 0x000fe4000ff1e0ff */
[----:B------:R-:W-:Y:S02]  /*02f0*/  UIADD3.X UR13, UPT, UPT, URZ, UR7, URZ, UP1, !UPT ;  /* 0x00000007ff0d7290 */ /* 0x000fe40008ffe4ff */
[----:B------:R-:W-:-:S07]  /*0300*/  UIADD3.X UR7, UPT, UPT, URZ, UR7, URZ, UP0, !UPT ;  /* 0x00000007ff077290 */ /* 0x000fce00087fe4ff */
[----:B------:R3:W-:Y:S02]  /*0310*/  UTMACCTL.PF [UR12] ;  /* 0x000000000c0079b9 */ /* 0x0007e40008040000 */
[----:B------:R3:W-:Y:S02]  /*0320*/  UTMACCTL.PF [UR6] ;  /* 0x00000000060079b9 */ /* 0x0007e40008040000 */
[----:B---3--:R-:W-:Y:S01]  /*0330*/  NOP ;  /* 0x0000000000007918 */ /* 0x008fe20000000000 */
.L_x_5:
[----:B------:R-:W-:Y:S05]  /*0340*/  BSYNC.RECONVERGENT B0 ;  /* 0x0000000000007941 */ /* 0x000fea0003800200 */
.L_x_4:
[----:B------:R-:W-:Y:S04]  /*0350*/  BSSY.RECONVERGENT B0, `(.L_x_6) ;  /* 0x000000a000007945 */ /* 0x000fe80003800200 */
        /* <DEDUP_REMOVED lines=9> */
.L_x_7:
[----:B------:R-:W-:Y:S05]  /*03f0*/  BSYNC.RECONVERGENT B0 ;  /* 0x0000000000007941 */ /* 0x000fea0003800200 */
.L_x_6:
[----:B------:R-:W3:Y:S01]  /*0400*/  LDCU.64 UR6, c[0x0][0x888] ;  /* 0x00011100ff0677ac */ /* 0x000ee20008000a00 */
[----:B------:R-:W-:Y:S02]  /*0410*/  UISETP.EQ.U32.AND UP1, UPT, UR4, URZ, UPT ;  /* 0x000000ff0400728c */ /* 0x000fe4000bf22070 */
[----:B------:R-:W-:Y:S02]  /*0420*/  UPLOP3.LUT UP4, UPT, UPT, UPT, UPT, 0x80, 0x8 ;  /* 0x000000000008789c */ /* 0x000fe40003f8f070 */
[----:B---3--:R-:W-:-:S04]  /*0430*/  UISETP.NE.U32.AND UP0, UPT, UR6, URZ, UPT ;  /* 0x000000ff0600728c */ /* 0x008fc8000bf05070 */
[----:B------:R-:W-:-:S04]  /*0440*/  UISETP.NE.AND.EX UP0, UPT, UR7, URZ, UPT, UP0 ;  /* 0x000000ff0700728c */ /* 0x000fc8000bf05300 */
[----:B------:R-:W-:-:S04]  /*0450*/  UISETP.EQ.OR.EX UP2, UPT, UR5, URZ, !UP0, UP1 ;  /* 0x000000ff0500728c */ /* 0x000fc8000c742710 */
[----:B------:R-:W-:-:S05]  /*0460*/  UP2UR UR50, UPR, URZ, 0x4 ;  /* 0x00000004ff327883 */ /* 0x000fca0008000000 */
[----:B------:R-:W-:Y:S07]  /*0470*/  BRA.U !UP2, `(.L_x_8) ;  /* 0x000000010a207547 */ /* 0x000fee000b800000 */
[----:B------:R-:W-:Y:S01]  /*0480*/  UISETP.NE.U32.AND UP1, UPT, UR4, URZ, UPT ;  /* 0x000000ff0400728c */ /* 0x000fe2000bf25070 */
[----:B-----5:R-:W-:Y:S01]  /*0490*/  FSETP.NEU.AND P0, PT, R35, RZ, PT ;  /* 0x000000ff2300720b */ /* 0x020fe20003f0d000 */
[----:B------:R-:W-:Y:S02]  /*04a0*/  USEL UR4, URZ, 0xffffffff, UP0 ;  /* 0xffffffffff047887 */ /* 0x000fe40008000000 */
[----:B------:R-:W-:-:S10]  /*04b0*/  UISETP.NE.AND.EX UP1, UPT, UR5, URZ, UPT, UP1 ;  /* 0x000000ff0500728c */ /* 0x000fd4000bf25310 */
[----:B------:R-:W-:Y:S01]  /*04c0*/  VOTEU.ANY UP0, P0 ;  /* 0x0000000000ff7886 */ /* 0x000fe20000000100 */
[----:B------:R-:W-:-:S04]  /*04d0*/  @!UP1 USEL UR4, URZ, 0xffffffff, UP0 ;  /* 0xffffffffff049887 */ /* 0x000fc80008000000 */
[----:B------:R-:W-:-:S04]  /*04e0*/  ULOP3.LUT UR4, UR4, 0x1, URZ, 0xc0, !UPT ;  /* 0x0000000104047892 */ /* 0x000fc8000f8ec0ff */
[----:B------:R-:W-:-:S11]  /*04f0*/  UISETP.NE.U32.AND UP4, UPT, UR4, 0x1, UPT ;  /* 0x000000010400788c */ /* 0x000fd6000bf85070 */
.L_x_8:
[----:B------:R-:W3:Y:S01]  /*0500*/  SHFL.IDX PT, R0, R66, RZ, 0x1f ;  /* 0x00001fff42007589 */ /* 0x000ee200000e0000 */
[----:B------:R-:W-:-:S04]  /*0510*/  UISETP.NE.AND UP0, UPT, UR10, 0x2, UPT ;  /* 0x000000020a00788c */ /* 0x000fc8000bf05270 */
[----:B------:R-:W-:Y:S02]  /*0520*/  UISETP.EQ.AND UP1, UPT, UR9, URZ, !UP0 ;  /* 0x000000ff0900728c */ /* 0x000fe4000c722270 */
[----:B------:R-:W-:-:S04]  /*0530*/  USEL UR4, URZ, 0x1, UP0 ;  /* 0x00000001ff047887 */ /* 0x000fc80008000000 */
[----:B------:R-:W-:Y:S02]  /*0540*/  PLOP3.LUT P5, PT, P1, PT, UP1, 0x80, 0x8 ;  /* 0x000000000008781c */ /* 0x000fe40000faf018 */
[----:B---3--:R-:W-:-:S13]  /*0550*/  ISETP.NE.AND P0, PT, R0, RZ, PT ;  /* 0x000000ff0000720c */ /* 0x008fda0003f05270 */
[----:B------:R-:W-:Y:S05]  /*0560*/  @P0 BRA `(.L_x_9) ;  /* 0x00000000004c0947 */ /* 0x000fea0003800000 */
[----:B------:R-:W-:Y:S01]  /*0570*/  UMOV UR7, 0x400 ;  /* 0x0000040000077882 */ /* 0x000fe20000000000 */
[----:B------:R-:W-:Y:S01]  /*0580*/  UMOV UR6, 0x1 ;  /* 0x0000000100067882 */ /* 0x000fe20000000000 */
[----:B------:R-:W-:Y:S01]  /*0590*/  UMOV UR5, 0x2 ;  /* 0x0000000200057882 */ /* 0x000fe20000000000 */
[----:B------:R-:W-:Y:S02]  /*05a0*/  ULEA UR7, UR37, UR7, 0x18 ;  /* 0x0000000725077291 */ /* 0x000fe4000f8ec0ff */
[----:B------:R-:W-:-:S04]  /*05b0*/  UIADD3 UR12, UPT, UPT, -UR6, 0x100000, URZ ;  /* 0x00100000060c7890 */ /* 0x000fc8000fffe1ff */
[----:B------:R-:W-:Y:S02]  /*05c0*/  USHF.L.U32 UR13, UR12, 0xb, URZ ;  /* 0x0000000b0c0d7899 */ /* 0x000fe400080006ff */
[----:B------:R-:W-:Y:S02]  /*05d0*/  USHF.L.U32 UR12, UR12, 0x1, URZ ;  /* 0x000000010c0c7899 */ /* 0x000fe400080006ff */
[----:B------:R-:W-:-:S04]  /*05e0*/  UIADD3 UR14, UPT, UPT, -UR5, 0x100000, URZ ;  /* 0x00100000050e7890 */ /* 0x000fc8000fffe1ff */
[----:B------:R-:W-:Y:S02]  /*05f0*/  USHF.L.U32 UR15, UR14, 0xb, URZ ;  /* 0x0000000b0e0f7899 */ /* 0x000fe400080006ff */
[----:B------:R-:W-:Y:S01]  /*0600*/  USHF.L.U32 UR14, UR14, 0x1, URZ ;  /* 0x000000010e0e7899 */ /* 0x000fe200080006ff */
[----:B------:R-:W-:Y:S01]  /*0610*/  ELECT P0, URZ, PT ;  /* 0x0000000000ff782f */ /* 0x000fe20003800000 */
[----:B------:R-:W3:Y:S02]  /*0620*/  FENCE.VIEW.ASYNC.S ;  /* 0x00000000000073c6 */ /* 0x000ee40000000000 */
[----:B---3--:R3:W4:Y:S08]  /*0630*/  SYNCS.EXCH.64 URZ, [UR7], UR12 ;  /* 0x0000000c07ff75b2 */ /* 0x0087300008000100 */
[----:B------:R3:W1:Y:S01]  /*0640*/  SYNCS.EXCH.64 URZ, [UR7+0x18], UR14 ;  /* 0x0000180e07ff75b2 */ /* 0x0006620008000100 */
[----:B------:R3:W1:Y:S01]  /*0650*/  SYNCS.EXCH.64 URZ, [UR7+0x8], UR12 ;  /* 0x0000080c07ff75b2 */ /* 0x0006620008000100 */
[----:B------:R3:W1:Y:S01]  /*0660*/  SYNCS.EXCH.64 URZ, [UR7+0x20], UR14 ;  /* 0x0000200e07ff75b2 */ /* 0x0006620008000100 */
[----:B------:R3:W1:Y:S01]  /*0670*/  SYNCS.EXCH.64 URZ, [UR7+0x10], UR12 ;  /* 0x0000100c07ff75b2 */ /* 0x0006620008000100 */
[----:B------:R3:W1:Y:S01]  /*0680*/  SYNCS.EXCH.64 URZ, [UR7+0x28], UR14 ;  /* 0x0000280e07ff75b2 */ /* 0x0006620008000100 */
[----:B------:R-:W-:Y:S01]  /*0690*/  NOP ;  /* 0x0000000000007918 */ /* 0x000fe20000000000 */
.L_x_9:
[----:B------:R-:W2:Y:S01]  /*06a0*/  SHFL.IDX PT, R0, R66, RZ, 0x1f ;  /* 0x00001fff42007589 */ /* 0x000ea200000e0000 */
[----:B------:R-:W-:Y:S01]  /*06b0*/  NOP ;  /* 0x0000000000007918 */ /* 0x000fe20000000000 */
[----:B--2---:R-:W-:-:S13]  /*06c0*/  ISETP.NE.AND P0, PT, R0, 0x1, PT ;  /* 0x000000010000780c */ /* 0x004fda0003f05270 */
[----:B------:R-:W-:Y:S05]  /*06d0*/  @P0 BRA `(.L_x_10) ;  /* 0x0000000000540947 */ /* 0x000fea0003800000 */
[----:B---3--:R-:W-:Y:S01]  /*06e0*/  UMOV UR7, 0x400 ;  /* 0x0000040000077882 */ /* 0x008fe20000000000 */
        /* <DEDUP_REMOVED lines=10> */
[----:B------:R-:W2:Y:S02]  /*0790*/  FENCE.VIEW.ASYNC.S ;  /* 0x00000000000073c6 */ /* 0x000ea40000000000 */
[----:B--2---:R2:W3:Y:S08]  /*07a0*/  SYNCS.EXCH.64 URZ, [UR7+0x30], UR12 ;  /* 0x0000300c07ff75b2 */ /* 0x0044f00008000100 */
[----:B------:R2:W1:Y:S01]  /*07b0*/  SYNCS.EXCH.64 URZ, [UR7+0x50], UR14 ;  /* 0x0000500e07ff75b2 */ /* 0x0004620008000100 */
[----:B------:R2:W1:Y:S01]  /*07c0*/  SYNCS.EXCH.64 URZ, [UR7+0x38], UR12 ;  /* 0x0000380c07ff75b2 */ /* 0x0004620008000100 */
[----:B------:R2:W1:Y:S01]  /*07d0*/  SYNCS.EXCH.64 URZ, [UR7+0x58], UR14 ;  /* 0x0000580e07ff75b2 */ /* 0x0004620008000100 */
[----:B------:R2:W1:Y:S01]  /*07e0*/  SYNCS.EXCH.64 URZ, [UR7+0x40], UR12 ;  /* 0x0000400c07ff75b2 */ /* 0x0004620008000100 */
[----:B------:R2:W1:Y:S01]  /*07f0*/  SYNCS.EXCH.64 URZ, [UR7+0x60], UR14 ;  /* 0x0000600e07ff75b2 */ /* 0x0004620008000100 */
[----:B------:R2:W1:Y:S01]  /*0800*/  SYNCS.EXCH.64 URZ, [UR7+0x48], UR12 ;  /* 0x0000480c07ff75b2 */ /* 0x0004620008000100 */
[----:B------:R2:W1:Y:S01]  /*0810*/  SYNCS.EXCH.64 URZ, [UR7+0x68], UR14 ;  /* 0x0000680e07ff75b2 */ /* 0x0004620008000100 */
[----:B------:R-:W-:Y:S01]  /*0820*/  NOP ;  /* 0x0000000000007918 */ /* 0x000fe20000000000 */
.L_x_10:
[----:B------:R-:W4:Y:S01]  /*0830*/  SHFL.IDX PT, R0, R66, RZ, 0x1f ;  /* 0x00001fff42007589 */ /* 0x000f2200000e0000 */
[----:B------:R-:W-:Y:S01]  /*0840*/  NOP ;  /* 0x0000000000007918 */ /* 0x000fe20000000000 */
[----:B----4-:R-:W-:-:S13]  /*0850*/  ISETP.NE.AND P0, PT, R0, 0x3, PT ;  /* 0x000000030000780c */ /* 0x010fda0003f05270 */
[----:B------:R-:W-:Y:S05]  /*0860*/  @P0 BRA `(.L_x_11) ;  /* 0x00000000002c0947 */ /* 0x000fea0003800000 */
[----:B------:R-:W-:Y:S01]  /*0870*/  UMOV UR6, 0x400 ;  /* 0x0000040000067882 */ /* 0x000fe20000000000 */
[----:B------:R-:W-:Y:S01]  /*0880*/  UMOV UR5, 0x20 ;  /* 0x0000002000057882 */ /* 0x000fe20000000000 */
[----:B------:R-:W-:Y:S02]  /*0890*/  ULEA UR6, UR37, UR6, 0x18 ;  /* 0x0000000625067291 */ /* 0x000fe4000f8ec0ff */
[----:B--23--:R-:W-:-:S04]  /*08a0*/  UIADD3 UR12, UPT, UPT, -UR5, 0x100000, URZ ;  /* 0x00100000050c7890 */ /* 0x00cfc8000fffe1ff */
[----:B------:R-:W-:Y:S02]  /*08b0*/  USHF.L.U32 UR13, UR12, 0xb, URZ ;  /* 0x0000000b0c0d7899 */ /* 0x000fe400080006ff */
[----:B------:R-:W-:Y:S01]  /*08c0*/  USHF.L.U32 UR12, UR12, 0x1, URZ ;  /* 0x000000010c0c7899 */ /* 0x000fe200080006ff */
[----:B------:R-:W-:Y:S01]  /*08d0*/  ELECT P0, URZ, PT ;  /* 0x0000000000ff782f */ /* 0x000fe20003800000 */
[----:B------:R-:W2:Y:S10]  /*08e0*/  FENCE.VIEW.ASYNC.S ;  /* 0x00000000000073c6 */ /* 0x000eb40000000000 */
[----:B--2---:R4:W2:Y:S01]  /*08f0*/  SYNCS.EXCH.64 URZ, [UR6+0x70], UR12 ;  /* 0x0000700c06ff75b2 */ /* 0x0048a20008000100 */
[----:B------:R4:W3:Y:S02]  /*0900*/  SYNCS.EXCH.64 URZ, [UR6+0x78], UR12 ;  /* 0x0000780c06ff75b2 */ /* 0x0008e40008000100 */
[----:B----4-:R-:W-:Y:S01]  /*0910*/  NOP ;  /* 0x0000000000007918 */ /* 0x010fe20000000000 */
.L_x_11:
[----:B------:R-:W4:Y:S01]  /*0920*/  SHFL.IDX PT, R0, R66, RZ, 0x1f ;  /* 0x00001fff42007589 */ /* 0x000f2200000e0000 */
[----:B------:R-:W-:Y:S01]  /*0930*/  NOP ;  /* 0x0000000000007918 */ /* 0x000fe20000000000 */
[----:B----4-:R-:W-:-:S13]  /*0940*/  ISETP.NE.AND P0, PT, R0, 0x4, PT ;  /* 0x000000040000780c */ /* 0x010fda0003f05270 */
[----:B------:R-:W-:Y:S05]  /*0950*/  @P0 BRA `(.L_x_12) ;  /* 0x0000000000480947 */ /* 0x000fea0003800000 */
[----:B--23--:R-:W-:Y:S01]  /*0960*/  UMOV UR7, 0x3a0 ;  /* 0x000003a000077882 */ /* 0x00cfe20000000000 */
[----:B------:R-:W-:Y:S01]  /*0970*/  UMOV UR6, 0x400 ;  /* 0x0000040000067882 */ /* 0x000fe20000000000 */
[----:B------:R-:W-:Y:S01]  /*0980*/  USEL UR7, UR7, 0x320, UP4 ;  /* 0x0000032007077887 */ /* 0x000fe2000a000000 */
        /* <DEDUP_REMOVED lines=10> */
[----:B--2---:R4:W2:Y:S08]  /*0a30*/  SYNCS.EXCH.64 URZ, [UR6+0x80], UR12 ;  /* 0x0000800c06ff75b2 */ /* 0x0048b00008000100 */
[----:B------:R4:W3:Y:S01]  /*0a40*/  SYNCS.EXCH.64 URZ, [UR6+0x90], UR14 ;  /* 0x0000900e06ff75b2 */ /* 0x0008e20008000100 */
[----:B------:R4:W1:Y:S01]  /*0a50*/  SYNCS.EXCH.64 URZ, [UR6+0x88], UR12 ;  /* 0x0000880c06ff75b2 */ /* 0x0008620008000100 */
[----:B------:R4:W1:Y:S02]  /*0a60*/  SYNCS.EXCH.64 URZ, [UR6+0x98], UR14 ;  /* 0x0000980e06ff75b2 */ /* 0x0008640008000100 */
[----:B----4-:R-:W-:Y:S01]  /*0a70*/  NOP ;  /* 0x0000000000007918 */ /* 0x010fe20000000000 */
.L_x_12:
[----:B------:R-:W4:Y:S01]  /*0a80*/  SHFL.IDX PT, R0, R66, RZ, 0x1f ;  /* 0x00001fff42007589 */ /* 0x000f2200000e0000 */
[----:B------:R-:W-:Y:S01]  /*0a90*/  NOP ;  /* 0x0000000000007918 */ /* 0x000fe20000000000 */
[----:B----4-:R-:W-:-:S13]  /*0aa0*/  ISETP.NE.AND P0, PT, R0, 0x5, PT ;  /* 0x000000050000780c */ /* 0x010fda0003f05270 */
[----:B------:R-:W-:Y:S05]  /*0ab0*/  @P0 BRA `(.L_x_13) ;  /* 0x0000000000540947 */ /* 0x000fea0003800000 */
[----:B--23--:R-:W-:Y:S01]  /*0ac0*/  UMOV UR7, 0x400 ;  /* 0x0000040000077882 */ /* 0x00cfe20000000000 */
        /* <DEDUP_REMOVED lines=14> */
[----:B------:R4:W1:Y:S01]  /*0bb0*/  SYNCS.EXCH.64 URZ, [UR7+0xc8], UR14 ;  /* 0x0000c80e07ff75b2 */ /* 0x0008620008000100 */
[----:B------:R4:W1:Y:S01]  /*0bc0*/  SYNCS.EXCH.64 URZ, [UR7+0xb0], UR12 ;  /* 0x0000b00c07ff75b2 */ /* 0x0008620008000100 */
[----:B------:R4:W1:Y:S01]  /*0bd0*/  SYNCS.EXCH.64 URZ, [UR7+0xd0], UR14 ;  /* 0x0000d00e07ff75b2 */ /* 0x0008620008000100 */
[----:B------:R4:W1:Y:S01]  /*0be0*/  SYNCS.EXCH.64 URZ, [UR7+0xb8], UR12 ;  /* 0x0000b80c07ff75b2 */ /* 0x0008620008000100 */
[----:B------:R4:W1:Y:S02]  /*0bf0*/  SYNCS.EXCH.64 URZ, [UR7+0xd8], UR14 ;  /* 0x0000d80e07ff75b2 */ /* 0x0008640008000100 */
[----:B----4-:R-:W-:Y:S01]  /*0c00*/  NOP ;  /* 0x0000000000007918 */ /* 0x010fe20000000000 */
.L_x_13:
[----:B------:R-:W4:Y:S01]  /*0c10*/  SHFL.IDX PT, R0, R66, RZ, 0x1f ;  /* 0x00001fff42007589 */ /* 0x000f2200000e0000 */
[----:B------:R-:W-:Y:S01]  /*0c20*/  ISETP.NE.OR P1, PT, RZ, UR10, !P1 ;  /* 0x0000000aff007c0c */ /* 0x000fe2000cf25670 */
        /* <DEDUP_REMOVED lines=12> */
[----:B------:R4:W3:Y:S01]  /*0cf0*/  SYNCS.EXCH.64 URZ, [UR6+0xf0], UR12 ;  /* 0x0000f00c06ff75b2 */ /* 0x0008e20008000100 */
[----:B------:R4:W1:Y:S01]  /*0d00*/  SYNCS.EXCH.64 URZ, [UR6+0xe8], UR12 ;  /* 0x0000e80c06ff75b2 */ /* 0x0008620008000100 */
[----:B------:R4:W1:Y:S02]  /*0d10*/  SYNCS.EXCH.64 URZ, [UR6+0xf8], UR12 ;  /* 0x0000f80c06ff75b2 */ /* 0x0008640008000100 */
[----:B----4-:R-:W-:Y:S01]  /*0d20*/  NOP ;  /* 0x0000000000007918 */ /* 0x010fe20000000000 */
.L_x_14:
[----:B------:R-:W-:Y:S01]  /*0d30*/  VOTEU.ALL UP0, P1 ;  /* 0x0000000000ff7886 */ /* 0x000fe20000800000 */
[----:B--23--:R-:W-:Y:S01]  /*0d40*/  UMOV UR12, 0x20 ;  /* 0x00000020000c7882 */ /* 0x00cfe20000000000 */
[----:B------:R-:W2:Y:S01]  /*0d50*/  LDCU UR6, c[0x0][0x36c] ;  /* 0x00006d80ff0677ac */ /* 0x000ea20008000800 */
[----:B------:R-:W-:Y:S01]  /*0d60*/  NOP ;  /* 0x0000000000007918 */ /* 0x000fe20000000000 */
[----:B------:R-:W-:Y:S01]  /*0d70*/  LOP3.LUT R10, R72, 0x1f, RZ, 0xc0, !PT ;  /* 0x0000001f480a7812 */ /* 0x000fe200078ec0ff */
[----:B------:R-:W-:Y:S01]  /*0d80*/  @!UP0 UMOV UR5, 0x400 ;  /* 0x0000040000058882 */ /* 0x000fe20000000000 */
[----:B------:R-:W-:-:S04]  /*0d90*/  @!UP0 UIADD3 UR12, UPT, UPT, -UR12, 0x100000, URZ ;  /* 0x001000000c0c8890 */ /* 0x000fc8000fffe1ff */
[----:B------:R-:W-:Y:S02]  /*0da0*/  @!UP0 USHF.L.U32 UR13, UR12, 0xb, URZ ;  /* 0x0000000b0c0d8899 */ /* 0x000fe400080006ff */
[----:B------:R-:W-:Y:S02]  /*0db0*/  @!UP0 USHF.L.U32 UR12, UR12, 0x1, URZ ;  /* 0x000000010c0c8899 */ /* 0x000fe400080006ff */
[----:B------:R-:W-:Y:S01]  /*0dc0*/  @!UP0 ULEA UR5, UR37, UR5, 0x18 ;  /* 0x0000000525058291 */ /* 0x000fe2000f8ec0ff */
[----:B------:R-:W-:Y:S01]  /*0dd0*/  VOTEU.ALL UP0, P1 ;  /* 0x0000000000ff7886 */ /* 0x000fe20000800000 */
[----:B------:R-:W-:Y:S02]  /*0de0*/  UISETP.NE.AND UP3, UPT, UR10, URZ, UPT ;  /* 0x000000ff0a00728c */ /* 0x000fe4000bf65270 */
[----:B--2---:R-:W-:Y:S01]  /*0df0*/  UISETP.EQ.U32.AND UP1, UPT, UR6, 0x1, UPT ;  /* 0x000000010600788c */ /* 0x004fe2000bf22070 */
[----:B------:R-:W2:Y:S07]  /*0e00*/  FENCE.VIEW.ASYNC.S ;  /* 0x00000000000073c6 */ /* 0x000eae0000000000 */
[----:B--2---:R2:W3:Y:S01]  /*0e10*/  @!UP0 SYNCS.EXCH.64 URZ, [UR5+0x100], UR12 ;  /* 0x0001000c05ff85b2 */ /* 0x0044e20008000100 */
[----:B------:R-:W-:Y:S05]  /*0e20*/  BRA.U !UP1, `(.L_x_15) ;  /* 0x0000000109087547 */ /* 0x000fea000b800000 */
[----:B-1-3--:R-:W-:Y:S01]  /*0e30*/  UCGABAR_ARV ;  /* 0x00000000000079c7 */ /* 0x00afe20008000000 */
[----:B------:R-:W-:Y:S05]  /*0e40*/  BRA `(.L_x_16) ;  /* 0x0000000000047947 */ /* 0x000fea0003800000 */
.L_x_15:
[----:B-1-3--:R-:W-:Y:S01]  /*0e50*/  NOP ;  /* 0x0000000000007918 */ /* 0x00afe20000000000 */
.L_x_16:
[----:B------:R-:W1:Y:S01]  /*0e60*/  S2R R11, SR_CTAID.X ;  /* 0x00000000000b7919 */ /* 0x000e620000002500 */
[----:B------:R-:W-:-:S05]  /*0e70*/  CS2R.32 R60, SR_CgaSize ;  /* 0x00000000003c7805 */ /* 0x000fca0000008a00 */
[----:B------:R-:W-:-:S05]  /*0e80*/  IMAD R60, R60, -0xa0, RZ ;  /* 0xffffff603c3c7824 */ /* 0x000fca00078e02ff */
[----:B------:R-:W-:-:S14]  /*0e90*/  R2UR UR6, R60 ;  /* 0x000000003c0672ca */ /* 0x000fdc00000e0000 */
[----:B------:R-:W3:Y:S01]  /*0ea0*/  LDCU UR6, c[0x0][UR6+0x2b0] ;  /* 0x00005600060677ac */ /* 0x000ee20008000800 */
[----:B------:R-:W-:-:S05]  /*0eb0*/  CS2R.32 R0, SR_CgaSize ;  /* 0x0000000000007805 */ /* 0x000fca0000008a00 */
[----:B------:R-:W-:-:S06]  /*0ec0*/  IMAD R0, R0, -0xa0, RZ ;  /* 0xffffff6000007824 */ /* 0x000fcc00078e02ff */
[----:B------:R-:W4:Y:S01]  /*0ed0*/  LDC R0, c[0x0][R0+0x2a0] ;  /* 0x0000a80000007b82 */ /* 0x000f220000000800 */
[----:B------:R-:W-:Y:S01]  /*0ee0*/  PRMT R8, RZ, 0x7610, R8 ;  /* 0x00007610ff087816 */ /* 0x000fe20000000008 */
[----:B------:R-:W3:Y:S01]  /*0ef0*/  S2R R34, SR_CTAID.Y ;  /* 0x0000000000227919 */ /* 0x000ee20000002600 */
[----:B------:R-:W-:-:S05]  /*0f00*/  CS2R.32 R60, SR_CgaSize ;  /* 0x00000000003c7805 */ /* 0x000fca0000008a00 */
[----:B------:R-:W-:-:S05]  /*0f10*/  IMAD R60, R60, -0xa0, RZ ;  /* 0xffffff603c3c7824 */ /* 0x000fca00078e02ff */
[----:B--2---:R-:W-:-:S14]  /*0f20*/  R2UR UR5, R60 ;  /* 0x000000003c0572ca */ /* 0x004fdc00000e0000 */
[----:B------:R-:W2:Y:S01]  /*0f30*/  LDCU UR5, c[0x0][UR5+0x2b4] ;  /* 0x00005680050577ac */ /* 0x000ea20008000800 */
[----:B------:R-:W1:Y:S01]  /*0f40*/  LDCU UR11, c[0x0][0xb30] ;  /* 0x00016600ff0b77ac */ /* 0x000e620008000800 */
[----:B------:R-:W3:Y:S01]  /*0f50*/  LDC R9, c[0x0][0xb24] ;  /* 0x0002c900ff097b82 */ /* 0x000ee20000000800 */
[----:B------:R-:W-:Y:S02]  /*0f60*/  UISETP.GT.U32.AND UP0, UPT, UR9, 0xffff, UPT ;  /* 0x0000ffff0900788c */ /* 0x000fe4000bf04070 */
[----:B------:R-:W-:Y:S02]  /*0f70*/  USHF.L.U32 UR7, UR37, 0xa, URZ ;  /* 0x0000000a25077899 */ /* 0x000fe400080006ff */
[----:B------:R-:W-:Y:S01]  /*0f80*/  USEL UR12, UR9, 0xffff, !UP0 ;  /* 0x0000ffff090c7887 */ /* 0x000fe2000c000000 */
[----:B------:R-:W-:-:S05]  /*0f90*/  CS2R.32 R58, SR_CgaSize ;  /* 0x00000000003a7805 */ /* 0x000fca0000008a00 */
[----:B------:R-:W-:-:S06]  /*0fa0*/  IMAD R58, R58, -0xa0, RZ ;  /* 0xffffff603a3a7824 */ /* 0x000fcc00078e02ff */
[----:B------:R-:W4:Y:S01]  /*0fb0*/  LDC R58, c[0x0][R58+0x2a4] ;  /* 0x0000a9003a3a7b82 */ /* 0x000f220000000800 */
[----:B------:R-:W-:Y:S02]  /*0fc0*/  ULOP3.LUT UR7, UR7, 0x800, URZ, 0xc0, !UPT ;  /* 0x0000080007077892 */ /* 0x000fe4000f8ec0ff */
[----:B------:R-:W-:Y:S02]  /*0fd0*/  ULOP3.LUT UR12, UR12, 0xffff, URZ, 0xc0, !UPT ;  /* 0x0000ffff0c0c7892 */ /* 0x000fe4000f8ec0ff */
[----:B------:R-:W-:-:S03]  /*0fe0*/  UISETP.NE.AND UP2, UPT, UR10, 0x2, UPT ;  /* 0x000000020a00788c */ /* 0x000fc6000bf45270 */
[----:B------:R-:W4:Y:S01]  /*0ff0*/  LDC R26, c[0x0][0xb24] ;  /* 0x0002c900ff1a7b82 */ /* 0x000f220000000800 */
[----:B-1----:R-:W-:Y:S01]  /*1000*/  UISETP.NE.AND UP0, UPT, UR11, 0x1, UPT ;  /* 0x000000010b00788c */ /* 0x002fe2000bf05270 */
[----:B------:R-:W-:Y:S01]  /*1010*/  I2FP.F32.U32 R60, R11 ;  /* 0x0000000b003c7245 */ /* 0x000fe20000201000 */
[----:B------:R-:W-:-:S05]  /*1020*/  IMAD.MOV.U32 R37, RZ, RZ, R11 ;  /* 0x000000ffff257224 */ /* 0x000fca00078e000b */
[----:B------:R-:W1:Y:S01]  /*1030*/  S2UR UR36, SR_CTAID.Z ;  /* 0x00000000002479c3 */ /* 0x000e620000002700 */
[----:B---3--:R-:W-:Y:S02]  /*1040*/  ISETP.GE.AND P0, PT, R9, 0x1, PT ;  /* 0x000000010900780c */ /* 0x008fe40003f06270 */
[----:B------:R-:W-:Y:S01]  /*1050*/  I2FP.F32.U32 R3, R34 ;  /* 0x0000002200037245 */ /* 0x000fe20000201000 */
[----:B------:R-:W-:Y:S01]  /*1060*/  FMUL R60, R60, UR6 ;  /* 0x000000063c3c7c20 */ /* 0x000fe20008400000 */
[----:B------:R-:W-:-:S03]  /*1070*/  USHF.R.U32.HI UR6, URZ, 0x6, UR7 ;  /* 0x00000006ff067899 */ /* 0x000fc60008011607 */
[----:B--2---:R-:W-:Y:S01]  /*1080*/  FMUL R3, R3, UR5 ;  /* 0x0000000503037c20 */ /* 0x004fe20008400000 */
[----:B------:R-:W-:Y:S01]  /*1090*/  UMOV UR5, 0x5 ;  /* 0x0000000500057882 */ /* 0x000fe20000000000 */
[----:B------:R-:W2:Y:S01]  /*10a0*/  F2I.U32.TRUNC.NTZ R60, R60 ;  /* 0x0000003c003c7305 */ /* 0x000ea2000020f000 */
[----:B------:R-:W-:-:S07]  /*10b0*/  USHF.L.U32 UR5, UR5, UR12, URZ ;  /* 0x0000000c05057299 */ /* 0x000fce00080006ff */
[----:B------:R-:W3:Y:S01]  /*10c0*/  F2I.U32.TRUNC.NTZ R3, R3 ;  /* 0x0000000300037305 */ /* 0x000ee2000020f000 */
[----:B--2---:R-:W-:-:S04]  /*10d0*/  IMAD.MOV R60, RZ, RZ, -R60 ;  /* 0x000000ffff3c7224 */ /* 0x004fc800078e0a3c */
[----:B----4-:R-:W-:Y:S01]  /*10e0*/  IMAD R60, R0, R60, R11 ;  /* 0x0000003c003c7224 */ /* 0x010fe200078e020b */
[----:B------:R-:W-:Y:S02]  /*10f0*/  PRMT R0, RZ, 0x7610, R0 ;  /* 0x00007610ff007816 */ /* 0x000fe40000000000 */
[----:B---3--:R-:W-:-:S05]  /*1100*/  IADD3 R3, PT, PT, -R3, RZ, RZ ;  /* 0x000000ff03037210 */ /* 0x008fca0007ffe1ff */
[----:B------:R-:W-:Y:S01]  /*1110*/  IMAD R58, R58, R3, R34 ;  /* 0x000000033a3a7224 */ /* 0x000fe200078e0222 */
[----:B-1----:R-:W-:Y:S06]  /*1120*/  BRA.U UP3, `(.L_x_17) ;  /* 0x0000000103387547 */ /* 0x002fec000b800000 */
[C---:B------:R-:W-:Y:S01]  /*1130*/  ISETP.GT.U32.AND P1, PT, R60.reuse, 0x1, PT ;  /* 0x000000013c00780c */ /* 0x040fe20003f24070 */
[----:B------:R-:W-:Y:S01]  /*1140*/  IMAD.MOV.U32 R0, RZ, RZ, 0x3 ;  /* 0x00000003ff007424 */ /* 0x000fe200078e00ff */
[----:B------:R-:W-:Y:S02]  /*1150*/  LOP3.LUT R3, R60, 0xfffffffe, RZ, 0xc0, !PT ;  /* 0xfffffffe3c037812 */ /* 0x000fe400078ec0ff */
[C---:B------:R-:W-:Y:S02]  /*1160*/  ISETP.NE.AND P2, PT, R58.reuse, RZ, P1 ;  /* 0x000000ff3a00720c */ /* 0x040fe40000f45270 */
[C---:B------:R-:W-:Y:S01]  /*1170*/  ISETP.NE.AND P1, PT, R58.reuse, 0x1, P1 ;  /* 0x000000013a00780c */ /* 0x040fe20000f25270 */
[----:B------:R-:W-:Y:S01]  /*1180*/  IMAD R3, R58, 0x2, R3 ;  /* 0x000000023a037824 */ /* 0x000fe200078e0203 */
[----:B------:R-:W-:Y:S02]  /*1190*/  SEL R4, RZ, 0x1, P2 ;  /* 0x00000001ff047807 */ /* 0x000fe40001000000 */
[----:B------:R-:W-:-:S02]  /*11a0*/  SEL R5, RZ, 0x4, P1 ;  /* 0x00000004ff057807 */ /* 0x000fc40000800000 */
[----:B------:R-:W-:Y:S02]  /*11b0*/  SEL R2, RZ, 0x2, P2 ;  /* 0x00000002ff027807 */ /* 0x000fe40001000000 */
[----:B------:R-:W-:Y:S02]  /*11c0*/  SHF.L.U32 R0, R0, R3, RZ ;  /* 0x0000000300007219 */ /* 0x000fe400000006ff */
[----:B------:R-:W-:Y:S02]  /*11d0*/  IADD3 R5, PT, PT, R2, R5, R4 ;  /* 0x0000000502057210 */ /* 0x000fe40007ffe004 */
[----:B------:R-:W-:-:S05]  /*11e0*/  SEL R2, RZ, 0x8, P1 ;  /* 0x00000008ff027807 */ /* 0x000fca0000800000 */
[----:B------:R-:W-:-:S05]  /*11f0*/  IMAD.IADD R2, R5, 0x1, R2 ;  /* 0x0000000105027824 */ /* 0x000fca00078e0202 */
[----:B------:R-:W-:Y:S02]  /*1200*/  PRMT R8, R2, 0x7610, R8 ;  /* 0x0000761002087816 */ /* 0x000fe40000000008 */
.L_x_17:
[----:B------:R-:W-:Y:S05]  /*1210*/  @!P0 BRA `(.L_x_18) ;  /* 0x0000000000b88947 */ /* 0x000fea0003800000 */
[----:B------:R-:W1:Y:S01]  /*1220*/  LDC.64 R4, c[0x0][0xb18] ;  /* 0x0002c600ff047b82 */ /* 0x000e620000000a00 */
[----:B------:R-:W-:-:S07]  /*1230*/  ISETP.NE.AND P0, PT, R9, 0x1, PT ;  /* 0x000000010900780c */ /* 0x000fce0003f05270 */
[----:B------:R-:W2:Y:S08]  /*1240*/  LDC R14, c[0x0][0xb0c] ;  /* 0x0002c300ff0e7b82 */ /* 0x000eb00000000800 */
[----:B------:R-:W3:Y:S08]  /*1250*/  LDC R13, c[0x0][0x370] ;  /* 0x0000dc00ff0d7b82 */ /* 0x000ef00000000800 */
[----:B------:R-:W4:Y:S01]  /*1260*/  LDC R16, c[0x0][0x374] ;  /* 0x0000dd00ff107b82 */ /* 0x000f220000000800 */
[----:B-1----:R-:W-:-:S07]  /*1270*/  ISETP.NE.AND P1, PT, R4, 0x1, PT ;  /* 0x000000010400780c */ /* 0x002fce0003f25270 */
[----:B------:R-:W3:Y:S01]  /*1280*/  LDC.64 R6, c[0x0][0xb10] ;  /* 0x0002c400ff067b82 */ /* 0x000ee20000000a00 */
[----:B--2---:R-:W-:-:S07]  /*1290*/  ISETP.NE.AND P2, PT, R14, 0x1, PT ;  /* 0x000000010e00780c */ /* 0x004fce0003f45270 */
[----:B------:R-:W1:Y:S08]  /*12a0*/  LDC R12, c[0x0][0xb20] ;  /* 0x0002c800ff0c7b82 */ /* 0x000e700000000800 */
[----:B------:R-:W2:Y:S01]  /*12b0*/  LDC.64 R2, c[0x0][0xb28] ;  /* 0x0002ca00ff027b82 */ /* 0x000ea20000000a00 */
[----:B----4-:R-:W-:-:S04]  /*12c0*/  IMAD.HI.U32 R15, R16, R5, RZ ;  /* 0x00000005100f7227 */ /* 0x010fc800078e00ff */
[----:B------:R-:W-:-:S04]  /*12d0*/  IMAD.HI.U32 R5, R34, R5, RZ ;  /* 0x0000000522057227 */ /* 0x000fc800078e00ff */
[----:B---3--:R-:W-:-:S04]  /*12e0*/  IMAD.HI.U32 R18, R13, R6, RZ ;  /* 0x000000060d127227 */ /* 0x008fc800078e00ff */
[C---:B------:R-:W-:Y:S01]  /*12f0*/  IMAD.HI.U32 R20, R11.reuse, R6, RZ ;  /* 0x000000060b147227 */ /* 0x040fe200078e00ff */
[-C--:B------:R-:W-:Y:S02]  /*1300*/  @P2 SHF.R.U32.HI R13, RZ, R7.reuse, R18 ;  /* 0x00000007ff0d2219 */ /* 0x080fe40000011612 */
[-C--:B-1----:R-:W-:Y:S02]  /*1310*/  @P1 SHF.R.U32.HI R16, RZ, R12.reuse, R15 ;  /* 0x0000000cff101219 */ /* 0x082fe4000001160f */
[----:B------:R-:W-:Y:S02]  /*1320*/  SHF.R.U32.HI R5, RZ, R12, R5 ;  /* 0x0000000cff057219 */ /* 0x000fe40000011605 */
[----:B------:R-:W-:Y:S02]  /*1330*/  SHF.R.U32.HI R20, RZ, R7, R20 ;  /* 0x00000007ff147219 */ /* 0x000fe40000011614 */
[----:B------:R-:W-:Y:S01]  /*1340*/  SEL R5, R34, R5, !P1 ;  /* 0x0000000522057207 */ /* 0x000fe20004800000 */
[----:B--2---:R-:W-:Y:S01]  /*1350*/  IMAD.HI.U32 R18, R16, R2, RZ ;  /* 0x0000000210127227 */ /* 0x004fe200078e00ff */
[----:B------:R-:W-:-:S02]  /*1360*/  SEL R37, R11, R20, !P2 ;  /* 0x000000140b257207 */ /* 0x000fc40005000000 */
[----:B------:R-:W-:Y:S01]  /*1370*/  IADD3 R7, PT, PT, -R5, RZ, RZ ;  /* 0x000000ff05077210 */ /* 0x000fe20007ffe1ff */
[----:B------:R-:W-:Y:S01]  /*1380*/  IMAD.HI.U32 R6, R13, R2, RZ ;  /* 0x000000020d067227 */ /* 0x000fe200078e00ff */
[----:B------:R-:W-:-:S03]  /*1390*/  @P0 SHF.R.U32.HI R16, RZ, R3, R18 ;  /* 0x00000003ff100219 */ /* 0x000fc60000011612 */
[----:B------:R-:W-:Y:S01]  /*13a0*/  IMAD R7, R4, R7, R34 ;  /* 0x0000000704077224 */ /* 0x000fe200078e0222 */
[----:B------:R-:W-:Y:S01]  /*13b0*/  @P0 SHF.R.U32.HI R13, RZ, R3, R6 ;  /* 0x00000003ff0d0219 */ /* 0x000fe20000011606 */
[----:B------:R-:W-:-:S04]  /*13c0*/  IMAD R16, R16, R9, RZ ;  /* 0x0000000910107224 */ /* 0x000fc800078e02ff */
[----:B------:R-:W-:Y:S01]  /*13d0*/  IMAD R6, R13, R9, RZ ;  /* 0x000000090d067224 */ /* 0x000fe200078e02ff */
[----:B------:R-:W-:-:S04]  /*13e0*/  ISETP.GE.AND P1, PT, R5, R16, PT ;  /* 0x000000100500720c */ /* 0x000fc80003f26270 */
[----:B------:R-:W-:Y:S01]  /*13f0*/  ISETP.GE.OR P1, PT, R37, R6, P1 ;  /* 0x000000062500720c */ /* 0x000fe20000f26670 */
[----:B------:R-:W-:-:S05]  /*1400*/  IMAD.HI.U32 R6, R5, R2, RZ ;  /* 0x0000000205067227 */ /* 0x000fca00078e00ff */
[----:B------:R-:W-:-:S04]  /*1410*/  SHF.R.U32.HI R6, RZ, R3, R6 ;  /* 0x00000003ff067219 */ /* 0x000fc80000011606 */
[----:B------:R-:W-:-:S03]  /*1420*/  SEL R6, R5, R6, !P0 ;  /* 0x0000000605067207 */ /* 0x000fc60004000000 */
[----:B------:R-:W-:Y:S01]  /*1430*/  @!P1 IMAD.HI.U32 R12, R37, R2, RZ ;  /* 0x00000002250c9227 */ /* 0x000fe200078e00ff */
[----:B------:R-:W-:-:S04]  /*1440*/  IADD3 R2, PT, PT, -R6, RZ, RZ ;  /* 0x000000ff06027210 */ /* 0x000fc80007ffe1ff */
[----:B------:R-:W-:Y:S01]  /*1450*/  @!P1 SHF.R.U32.HI R12, RZ, R3, R12 ;  /* 0x00000003ff0c9219 */ /* 0x000fe2000001160c */
[----:B------:R-:W-:-:S03]  /*1460*/  IMAD R2, R9, R2, R5 ;  /* 0x0000000209027224 */ /* 0x000fc600078e0205 */
[----:B------:R-:W-:-:S05]  /*1470*/  @!P1 SEL R3, R37, R12, !P0 ;  /* 0x0000000c25039207 */ /* 0x000fca0004000000 */
[--C-:B------:R-:W-:Y:S02]  /*1480*/  @!P1 IMAD.IADD R6, R6, 0x1, -R3.reuse ;  /* 0x0000000106069824 */ /* 0x100fe400078e0a03 */
[----:B------:R-:W-:Y:S01]  /*1490*/  @!P1 IMAD R3, R2, R13, R3 ;  /* 0x0000000d02039224 */ /* 0x000fe200078e0203 */
[----:B------:R-:W-:Y:S01]  /*14a0*/  IADD3 R2, PT, PT, -R37, RZ, RZ ;  /* 0x000000ff25027210 */ /* 0x000fe20007ffe1ff */
[----:B------:R-:W-:Y:S02]  /*14b0*/  @!P1 IMAD R5, R6, R9, R37 ;  /* 0x0000000906059224 */ /* 0x000fe400078e0225 */
[----:B------:R-:W-:Y:S02]  /*14c0*/  @!P1 IMAD.MOV.U32 R37, RZ, RZ, R3 ;  /* 0x000000ffff259224 */ /* 0x000fe400078e0003 */
[----:B------:R-:W-:Y:S02]  /*14d0*/  IMAD R2, R14, R2, R11 ;  /* 0x000000020e027224 */ /* 0x000fe400078e020b */
[----:B------:R-:W-:-:S02]  /*14e0*/  IMAD R34, R5, R4, R7 ;  /* 0x0000000405227224 */ /* 0x000fc400078e0207 */
[----:B------:R-:W-:Y:S02]  /*14f0*/  IMAD R37, R37, R14, R2 ;  /* 0x0000000e25257224 */ /* 0x000fe400078e0202 */
.L_x_18:
[----:B------:R-:W-:Y:S05]  /*1500*/  BRA.U UP0, `(.L_x_19) ;  /* 0x0000000100407547 */ /* 0x000fea000b800000 */
[----:B------:R-:W1:Y:S08]  /*1510*/  LDC.64 R4, c[0x0][0xb10] ;  /* 0x0002c400ff047b82 */ /* 0x000e700000000a00 */
[----:B------:R-:W2:Y:S08]  /*1520*/  LDC.64 R2, c[0x0][0xb18] ;  /* 0x0002c600ff027b82 */ /* 0x000eb00000000a00 */
[----:B------:R-:W3:Y:S08]  /*1530*/  LDC R6, c[0x0][0xb20] ;  /* 0x0002c800ff067b82 */ /* 0x000ef00000000800 */
[----:B------:R-:W4:Y:S01]  /*1540*/  LDC R12, c[0x0][0xb0c] ;  /* 0x0002c300ff0c7b82 */ /* 0x000f220000000800 */
[----:B-1----:R-:W-:-:S05]  /*1550*/  IMAD.HI.U32 R4, R37, R4, RZ ;  /* 0x0000000425047227 */ /* 0x002fca00078e00ff */
[----:B------:R-:W-:Y:S01]  /*1560*/  SHF.R.U32.HI R4, RZ, R5, R4 ;  /* 0x00000005ff047219 */ /* 0x000fe20000011604 */
[----:B--2---:R-:W-:Y:S01]  /*1570*/  IMAD.HI.U32 R3, R34, R3, RZ ;  /* 0x0000000322037227 */ /* 0x004fe200078e00ff */
[----:B------:R-:W-:-:S04]  /*1580*/  ISETP.NE.AND P0, PT, R2, 0x1, PT ;  /* 0x000000010200780c */ /* 0x000fc80003f05270 */
[----:B---3--:R-:W-:-:S04]  /*1590*/  SHF.R.U32.HI R3, RZ, R6, R3 ;  /* 0x00000006ff037219 */ /* 0x008fc80000011603 */
[----:B------:R-:W-:Y:S02]  /*15a0*/  SEL R3, R34, R3, !P0 ;  /* 0x0000000322037207 */ /* 0x000fe40004000000 */
[----:B----4-:R-:W-:-:S04]  /*15b0*/  ISETP.NE.AND P1, PT, R12, 0x1, PT ;  /* 0x000000010c00780c */ /* 0x010fc80003f25270 */
[----:B------:R-:W-:-:S05]  /*15c0*/  SEL R6, R37, R4, !P1 ;  /* 0x0000000425067207 */ /* 0x000fca0004800000 */
[----:B------:R-:W-:Y:S02]  /*15d0*/  IMAD.IADD R4, R3, 0x1, -R6 ;  /* 0x0000000103047824 */ /* 0x000fe400078e0a06 */
[----:B------:R-:W-:Y:S02]  /*15e0*/  IMAD.IADD R3, R6, 0x1, -R3 ;  /* 0x0000000106037824 */ /* 0x000fe400078e0a03 */
[----:B------:R-:W-:Y:S02]  /*15f0*/  IMAD R37, R4, R12, R37 ;  /* 0x0000000c04257224 */ /* 0x000fe400078e0225 */
[----:B------:R-:W-:Y:S02]  /*1600*/  IMAD R34, R3, R2, R34 ;  /* 0x0000000203227224 */ /* 0x000fe400078e0222 */
.L_x_19:
[----:B------:R-:W-:Y:S05]  /*1610*/  BRA.U !UP1, `(.L_x_20) ;  /* 0x00000001090c7547 */ /* 0x000fea000b800000 */
[----:B------:R-:W-:Y:S01]  /*1620*/  UCGABAR_WAIT ;  /* 0x0000000000007dc7 */ /* 0x000fe20008000000 */
[----:B------:R-:W-:Y:S01]  /*1630*/  CCTL.IVALL ;  /* 0x00000000ff00798f */ /* 0x000fe20002000000 */
[----:B------:R-:W-:Y:S05]  /*1640*/  BRA `(.L_x_21) ;  /* 0x0000000000047947 */ /* 0x000fea0003800000 */
.L_x_20:
[----:B------:R-:W-:Y:S06]  /*1650*/  BAR.SYNC.DEFER_BLOCKING 0x0 ;  /* 0x0000000000007b1d */ /* 0x000fec0000010000 */
.L_x_21:
[----:B------:R-:W-:Y:S05]  /*1660*/  BRA.U UP2, `(.L_x_22) ;  /* 0x0000001102987547 */ /* 0x000fea000b800000 */
[----:B------:R-:W1:Y:S01]  /*1670*/  LDCU UR13, c[0x0][0x38c] ;  /* 0x00007180ff0d77ac */ /* 0x000e620008000800 */
[----:B------:R-:W2:Y:S01]  /*1680*/  LDC R9, c[0x0][0x370] ;  /* 0x0000dc00ff097b82 */ /* 0x000ea20000000800 */
[----:B------:R-:W-:Y:S01]  /*1690*/  IMAD.SHL.U32 R16, R11, 0x40, RZ ;  /* 0x000000400b107824 */ /* 0x000fe200078e00ff */
[----:B------:R-:W-:Y:S01]  /*16a0*/  PLOP3.LUT P1, PT, PT, PT, UP4, 0x80, 0x8 ;  /* 0x000000000008781c */ /* 0x000fe20003f2f048 */
[----:B------:R-:W-:Y:S01]  /*16b0*/  HFMA2 R12, -RZ, RZ, 0, 0 ;  /* 0x00000000ff0c7431 */ /* 0x000fe200000001ff */
[----:B------:R-:W-:Y:S01]  /*16c0*/  UISETP.NE.AND UP1, UPT, UR10, URZ, UPT ;  /* 0x000000ff0a00728c */ /* 0x000fe2000bf25270 */
[----:B------:R-:W-:Y:S01]  /*16d0*/  ISETP.NE.AND P4, PT, R10, RZ, P5 ;  /* 0x000000ff0a00720c */ /* 0x000fe20002f85270 */
[----:B------:R-:W-:Y:S01]  /*16e0*/  IMAD.MOV.U32 R15, RZ, RZ, 0x1 ;  /* 0x00000001ff0f7424 */ /* 0x000fe200078e00ff */
[----:B------:R-:W-:Y:S01]  /*16f0*/  PLOP3.LUT P1, PT, P1, PT, PT, 0x8, 0x80 ;  /* 0x000000000080781c */ /* 0x000fe20000f2e170 */
[----:B------:R-:W3:Y:S01]  /*1700*/  LDC R0, c[0x0][0x374] ;  /* 0x0000dd00ff007b82 */ /* 0x000ee20000000800 */
[----:B------:R-:W-:Y:S01]  /*1710*/  IMAD.MOV.U32 R14, RZ, RZ, RZ ;  /* 0x000000ffff0e7224 */ /* 0x000fe200078e00ff */
[----:B------:R-:W-:Y:S01]  /*1720*/  MOV R8, 0x1 ;  /* 0x0000000100087802 */ /* 0x000fe20000000f00 */
[----:B------:R-:W-:Y:S01]  /*1730*/  IMAD.MOV.U32 R10, RZ, RZ, RZ ;  /* 0x000000ffff0a7224 */ /* 0x000fe200078e00ff */
[----:B------:R-:W-:Y:S01]  /*1740*/  LOP3.LUT R16, R16, 0x40, RZ, 0xc0, !PT ;  /* 0x0000004010107812 */ /* 0x000fe200078ec0ff */
[----:B------:R-:W4:Y:S01]  /*1750*/  LDCU.64 UR22, c[0x0][0x348] ;  /* 0x00006900ff1677ac */ /* 0x000f220008000a00 */
[----:B-1----:R-:W-:-:S02]  /*1760*/  UIADD3 UR8, UPT, UPT, UR13, 0x3f, URZ ;  /* 0x0000003f0d087890 */ /* 0x002fc4000fffe0ff */
[----:B------:R-:W-:Y:S02]  /*1770*/  USEL UR25, UR4, 0x2, UP1 ;  /* 0x0000000204197887 */ /* 0x000fe40008800000 */
[----:B------:R-:W-:Y:S01]  /*1780*/  USHF.R.S32.HI UR15, URZ, 0x1f, UR8 ;  /* 0x0000001fff0f7899 */ /* 0x000fe20008011408 */
[----:B------:R-:W-:-:S03]  /*1790*/  UMOV UR26, URZ ;  /* 0x000000ff001a7c82 */ /* 0x000fc60008000000 */
[----:B------:R-:W-:Y:S02]  /*17a0*/  ULEA.HI UR15, UR15, UR8, URZ, 0x6 ;  /* 0x000000080f0f7291 */ /* 0x000fe4000f8f30ff */
[----:B------:R-:W-:Y:S02]  /*17b0*/  UIADD3 UR8, UPT, UPT, UR13, -0x1, URZ ;  /* 0xffffffff0d087890 */ /* 0x000fe4000fffe0ff */
[----:B------:R-:W-:Y:S02]  /*17c0*/  USHF.R.S32.HI UR15, URZ, 0x6, UR15 ;  /* 0x00000006ff0f7899 */ /* 0x000fe4000801140f */
[----:B------:R-:W-:Y:S02]  /*17d0*/  UISETP.GE.U32.AND UP2, UPT, UR8, -0x7f, UPT ;  /* 0xffffff810800788c */ /* 0x000fe4000bf46070 */
[----:B------:R-:W-:Y:S02]  /*17e0*/  UISETP.LT.U32.AND UP0, UPT, UR15, 0x3, UPT ;  /* 0x000000030f00788c */ /* 0x000fe4000bf01070 */
[----:B------:R-:W-:-:S02]  /*17f0*/  UIADD3 UR13, UPT, UPT, UR13, 0x7e, URZ ;  /* 0x0000007e0d0d7890 */ /* 0x000fc4000fffe0ff */
[----:B------:R-:W-:-:S04]  /*1800*/  USEL UR14, UR15, 0x3, UP0 ;  /* 0x000000030f0e7887 */ /* 0x000fc80008000000 */
[----:B------:R-:W-:Y:S02]  /*1810*/  UIADD3 UR24, UPT, UPT, UR14, -0x1, URZ ;  /* 0xffffffff0e187890 */ /* 0x000fe4000fffe0ff */
[----:B------:R-:W-:Y:S02]  /*1820*/  @UP2 UIADD3 UR24, UPT, UPT, UR14, URZ, URZ ;  /* 0x000000ff0e182290 */ /* 0x000fe4000fffe0ff */
[----:B------:R-:W-:Y:S02]  /*1830*/  UIADD3 UR27, UPT, UPT, UR15, -UR14, URZ ;  /* 0x8000000e0f1b7290 */ /* 0x000fe4000fffe0ff */
[----:B------:R-:W-:Y:S02]  /*1840*/  UIADD3 UR21, UPT, UPT, UR24, 0x1, URZ ;  /* 0x0000000118157890 */ /* 0x000fe4000fffe0ff */
[----:B--2-4-:R-:W-:-:S12]  /*1850*/  UIADD3 UR24, UPT, UPT, -UR24, URZ, URZ ;  /* 0x000000ff18187290 */ /* 0x014fd8000fffe1ff */
.L_x_42:
[----:B------:R-:W-:Y:S01]  /*1860*/  UISETP.NE.AND UP0, UPT, UR37, URZ, UPT ;  /* 0x000000ff2500728c */ /* 0x000fe2000bf05270 */
[----:B------:R-:W1:Y:S08]  /*1870*/  S2UR UR37, SR_CgaCtaId ;  /* 0x00000000002579c3 */ /* 0x000e700000008800 */
[----:B------:R-:W-:Y:S05]  /*1880*/  BRA.U UP0, `(.L_x_23) ;  /* 0x0000000100347547 */ /* 0x000fea000b800000 */
[----:B------:R-:W2:Y:S01]  /*1890*/  S2R R2, SR_CgaCtaId ;  /* 0x0000000000027919 */ /* 0x000ea20000008800 */
[----:B------:R-:W-:-:S04]  /*18a0*/  MOV R3, 0x400 ;  /* 0x0000040000037802 */ /* 0x000fc80000000f00 */
[----:B--2---:R-:W-:Y:S02]  /*18b0*/  LEA R3, R2, R3, 0x18 ;  /* 0x0000000302037211 */ /* 0x004fe400078ec0ff */
[----:B------:R-:W-:-:S03]  /*18c0*/  SHF.L.U32 R2, R8, 0x1f, RZ ;  /* 0x0000001f08027819 */ /* 0x000fc600000006ff */
[----:B------:R-:W-:-:S04]  /*18d0*/  IMAD R3, R10, 0x8, R3 ;  /* 0x000000080a037824 */ /* 0x000fc800078e0203 */
[----:B------:R-:W2:Y:S02]  /*18e0*/  SYNCS.PHASECHK.TRANS64.TRYWAIT P0, [R3+URZ+0xf0], R2 ;  /* 0x0000f002030075a7 */ /* 0x000ea400080011ff */
[----:B--2---:R-:W-:Y:S05]  /*18f0*/  @!P0 BRA `(.L_x_24) ;  /* 0x0000006c00d88947 */ /* 0x004fea0003800000 */
.L_x_148:
[----:B------:R-:W-:Y:S01]  /*1900*/  VIADD R10, R10, 0x1 ;  /* 0x000000010a0a7836 */ /* 0x000fe20000000000 */
[----:B------:R2:W-:Y:S04]  /*1910*/  SYNCS.ARRIVE.TRANS64.A1T0 RZ, [R3+URZ+0xe0], RZ ;  /* 0x0000e0ff03ff79a7 */ /* 0x0005e800081000ff */
[----:B------:R-:W-:-:S04]  /*1920*/  ISETP.NE.AND P0, PT, R10, 0x2, PT ;  /* 0x000000020a00780c */ /* 0x000fc80003f05270 */
[----:B------:R-:W-:Y:S02]  /*1930*/  SEL R10, R10, RZ, P0 ;  /* 0x000000ff0a0a7207 */ /* 0x000fe40000000000 */
[----:B--2---:R-:W-:-:S04]  /*1940*/  SEL R3, RZ, 0x1, P0 ;  /* 0x00000001ff037807 */ /* 0x004fc80000000000 */
[----:B------:R-:W-:-:S07]  /*1950*/  LOP3.LUT R8, R8, R3, RZ, 0x3c, !PT ;  /* 0x0000000308087212 */ /* 0x000fce00078e3cff */
.L_x_23:
[----:B------:R-:W-:Y:S01]  /*1960*/  UMOV UR4, 0x400 ;  /* 0x0000040000047882 */ /* 0x000fe20000000000 */
[----:B------:R-:W-:Y:S01]  /*1970*/  LEA.HI R3, R37, R37, RZ, 0x1 ;  /* 0x0000002525037211 */ /* 0x000fe200078f08ff */
[----:B-1----:R-:W-:Y:S01]  /*1980*/  ULEA UR4, UR37, UR4, 0x18 ;  /* 0x0000000425047291 */ /* 0x002fe2000f8ec0ff */
[----:B------:R-:W-:Y:S01]  /*1990*/  SHF.L.U32 R2, R15, 0x1f, RZ ;  /* 0x0000001f0f027819 */ /* 0x000fe200000006ff */
[----:B------:R-:W-:Y:S01]  /*19a0*/  UISETP.GE.U32.AND UP0, UPT, UR13, 0x7f, UPT ;  /* 0x0000007f0d00788c */ /* 0x000fe2000bf06070 */
[C---:B------:R-:W-:Y:S01]  /*19b0*/  R2UR UR9, R16.reuse ;  /* 0x00000000100972ca */ /* 0x040fe200000e0000 */
[----:B------:R-:W-:Y:S01]  /*19c0*/  ULEA UR8, UR26, UR4, 0x3 ;  /* 0x000000041a087291 */ /* 0x000fe2000f8e18ff */
[----:B------:R-:W-:Y:S01]  /*19d0*/  IMAD.SHL.U32 R3, R3, 0x40, RZ ;  /* 0x0000004003037824 */ /* 0x000fe200078e00ff */
[----:B------:R-:W-:Y:S01]  /*19e0*/  R2UR UR10, R16 ;  /* 0x00000000100a72ca */ /* 0x000fe200000e0000 */
[----:B------:R-:W-:-:S03]  /*19f0*/  UMOV UR28, URZ ;  /* 0x000000ff001c7c82 */ /* 0x000fc60008000000 */
[----:B------:R-:W-:-:S03]  /*1a00*/  R2UR UR34, R3 ;  /* 0x00000000032272ca */ /* 0x000fc600000e0000 */
[----:B------:R1:W2:Y:S01]  /*1a10*/  SYNCS.PHASECHK.TRANS64.TRYWAIT P0, [UR8+0x18], R2 ;  /* 0x00001802ff0075a7 */ /* 0x0002a20008001108 */
[----:B------:R-:W-:-:S09]  /*1a20*/  R2UR UR8, R34 ;  /* 0x00000000220872ca */ /* 0x000fd200000e0000 */
[----:B------:R-:W-:-:S04]  /*1a30*/  ULOP3.LUT UR34, UR9, 0xffffff80, UR34, 0xf8, !UPT ;  /* 0xffffff8009227892 */ /* 0x000fc8000f8ef822 */
[----:B------:R-:W-:Y:S01]  /*1a40*/  ULEA UR10, UR8, UR10, 0x7 ;  /* 0x0000000a080a7291 */ /* 0x000fe2000f8e38ff */
[----:B------:R-:W-:Y:S11]  /*1a50*/  BRA.U !UP0, `(.L_x_25) ;  /* 0x0000000108c87547 */ /* 0x000ff6000b800000 */
[----:B------:R-:W-:Y:S01]  /*1a60*/  UMOV UR16, UR24 ;  /* 0x0000001800107c82 */ /* 0x000fe20008000000 */
[----:B------:R-:W-:Y:S01]  /*1a70*/  UMOV UR20, UR26 ;  /* 0x0000001a00147c82 */ /* 0x000fe20008000000 */
[----:B------:R-:W-:Y:S01]  /*1a80*/  UMOV UR11, URZ ;  /* 0x000000ff000b7c82 */ /* 0x000fe20008000000 */
[----:B------:R-:W-:-:S05]  /*1a90*/  UMOV UR35, UR6 ;  /* 0x0000000600237c82 */ /* 0x000fca0008000000 */
.L_x_31:
[----:B------:R-:W-:Y:S01]  /*1aa0*/  ULEA UR33, UR20, UR4, 0x3 ;  /* 0x0000000414217291 */ /* 0x000fe2000f8e18ff */
[----:B------:R-:W-:Y:S01]  /*1ab0*/  @P5 MOV R3, 0x8000 ;  /* 0x0000800000035802 */ /* 0x000fe20000000f00 */
[----:B-12---:R-:W-:Y:S10]  /*1ac0*/  @P0 BRA `(.L_x_26) ;  /* 0x00000000000c0947 */ /* 0x006ff40003800000 */
[----:B------:R-:W-:-:S04]  /*1ad0*/  SHF.L.U32 R5, R15, 0x1f, RZ ;  /* 0x0000001f0f057819 */ /* 0x000fc800000006ff */
[----:B------:R-:W2:Y:S02]  /*1ae0*/  SYNCS.PHASECHK.TRANS64.TRYWAIT P0, [UR33+0x18], R5 ;  /* 0x00001805ff0075a7 */ /* 0x000ea40008001121 */
[----:B--2---:R-:W-:Y:S05]  /*1af0*/  @!P0 BRA `(.L_x_27) ;  /* 0x0000006c006c8947 */ /* 0x004fea0003800000 */
.L_x_26:
[----:B------:R2:W-:Y:S01]  /*1b00*/  @P5 SYNCS.ARRIVE.TRANS64 RZ, [UR33], R3 ;  /* 0x00000003ffff59a7 */ /* 0x0005e20008000021 */
[----:B------:R-:W-:Y:S02]  /*1b10*/  ULOP3.LUT UR8, UR25, 0x2, URZ, 0xfc, !UPT ;  /* 0x0000000219087892 */ /* 0x000fe4000f8efcff */
[----:B------:R-:W-:Y:S02]  /*1b20*/  UIADD3 UR16, UPT, UPT, UR16, 0x1, URZ ;  /* 0x0000000110107890 */ /* 0x000fe4000fffe0ff */
[----:B------:R-:W-:Y:S02]  /*1b30*/  UISETP.NE.AND UP0, UPT, UR8, 0x2, UPT ;  /* 0x000000020800788c */ /* 0x000fe4000bf05270 */
[----:B------:R-:W-:-:S07]  /*1b40*/  UISETP.NE.AND UP2, UPT, UR16, 0x1, UPT ;  /* 0x000000011000788c */ /* 0x000fce000bf45270 */
[----:B------:R-:W-:Y:S05]  /*1b50*/  BRA.U UP0, `(.L_x_28) ;  /* 0x0000000100047547 */ /* 0x000fea000b800000 */
[----:B------:R-:W-:Y:S05]  /*1b60*/  BPT.TRAP 0x1 ;  /* 0x000000040000795c */ /* 0x000fea0000300000 */
.L_x_28:
[----:B------:R-:W-:Y:S04]  /*1b70*/  BSSY.RECONVERGENT B0, `(.L_x_29) ;  /* 0x0000003000007945 */ /* 0x000fe80003800200 */
[----:B------:R-:W-:Y:S05]  /*1b80*/  @!P4 BRA `(.L_x_30) ;  /* 0x000000000004c947 */ /* 0x000fea0003800000 */
[----:B------:R-:W-:Y:S05]  /*1b90*/  BPT.TRAP 0x1 ;  /* 0x000000040000795c */ /* 0x000fea0000300000 */
.L_x_30:
[----:B------:R-:W-:Y:S05]  /*1ba0*/  BSYNC.RECONVERGENT B0 ;  /* 0x0000000000007941 */ /* 0x000fea0003800200 */
.L_x_29:
[----:B------:R-:W-:Y:S02]  /*1bb0*/  UIADD3 UR26, UPT, UPT, UR20, 0x1, URZ ;  /* 0x00000001141a7890 */ /* 0x000fe4000fffe0ff */
[----:B------:R-:W-:Y:S02]  /*1bc0*/  UIADD3 UR38, UP1, UPT, UR22, 0x80, URZ ;  /* 0x0000008016267890 */ /* 0x000fe4000ff3e0ff */
[----:B------:R-:W-:Y:S02]  /*1bd0*/  UISETP.NE.AND UP0, UPT, UR26, 0x3, UPT ;  /* 0x000000031a00788c */ /* 0x000fe4000bf05270 */
[----:B------:R-:W-:Y:S02]  /*1be0*/  ULOP3.LUT UR33, UR33, 0xfefffff8, URZ, 0xc0, !UPT ;  /* 0xfefffff821217892 */ /* 0x000fe4000f8ec0ff */
[----:B------:R-:W-:Y:S02]  /*1bf0*/  USEL UR9, URZ, 0x1, UP0 ;  /* 0x00000001ff097887 */ /* 0x000fe40008000000 */
[----:B------:R-:W-:-:S02]  /*1c00*/  USEL UR26, UR26, URZ, UP0 ;  /* 0x000000ff1a1a7287 */ /* 0x000fc40008000000 */
[----:B------:R-:W-:Y:S02]  /*1c10*/  UIADD3 UR30, UP0, UPT, UR22, 0x180, URZ ;  /* 0x00000180161e7890 */ /* 0x000fe4000ff1e0ff */
[----:B------:R-:W-:Y:S01]  /*1c20*/  ULEA UR8, UR26, UR4, 0x3 ;  /* 0x000000041a087291 */ /* 0x000fe2000f8e18ff */
[----:B------:R-:W-:Y:S01]  /*1c30*/  LOP3.LUT R15, R15, UR9, RZ, 0x3c, !PT ;  /* 0x000000090f0f7c12 */ /* 0x000fe2000f8e3cff */
[----:B------:R-:W-:Y:S02]  /*1c40*/  UIADD3.X UR39, UPT, UPT, URZ, UR23, URZ, UP1, !UPT ;  /* 0x00000017ff277290 */ /* 0x000fe40008ffe4ff */
[----:B------:R-:W-:Y:S01]  /*1c50*/  UPRMT UR17, URZ, 0x5410, UR5 ;  /* 0x00005410ff117896 */ /* 0x000fe20008000005 */
[----:B-1----:R-:W-:Y:S01]  /*1c60*/  SHF.L.U32 R2, R15, 0x1f, RZ ;  /* 0x0000001f0f027819 */ /* 0x002fe200000006ff */
[----:B------:R-:W-:Y:S01]  /*1c70*/  UIADD3.X UR31, UPT, UPT, URZ, UR23, URZ, UP0, !UPT ;  /* 0x00000017ff1f7290 */ /* 0x000fe200087fe4ff */
[----:B------:R-:W-:Y:S02]  /*1c80*/  UMOV UR18, 0x0 ;  /* 0x0000000000127882 */ /* 0x000fe40000000000 */
[----:B------:R4:W1:Y:S01]  /*1c90*/  SYNCS.PHASECHK.TRANS64.TRYWAIT P0, [UR8+0x18], R2 ;  /* 0x00001802ff0075a7 */ /* 0x0008620008001108 */
[----:B------:R-:W-:Y:S01]  /*1ca0*/  USHF.L.U32 UR8, UR20, 0xd, URZ ;  /* 0x0000000d14087899 */ /* 0x000fe200080006ff */
[----:B------:R-:W-:Y:S01]  /*1cb0*/  UMOV UR19, 0x10000000 ;  /* 0x1000000000137882 */ /* 0x000fe20000000000 */
[----:B------:R-:W-:-:S02]  /*1cc0*/  UMOV UR12, UR36 ;  /* 0x00000024000c7c82 */ /* 0x000fc40008000000 */
[----:B------:R-:W-:Y:S02]  /*1cd0*/  ULEA UR32, UR7, UR8, 0x1 ;  /* 0x0000000807207291 */ /* 0x000fe4000f8e08ff */
[----:B------:R-:W-:Y:S02]  /*1ce0*/  UIADD3 UR8, UPT, UPT, UR4, 0xa300, UR8 ;  /* 0x0000a30004087890 */ /* 0x000fe4000fffe008 */
[----:B------:R-:W-:Y:S01]  /*1cf0*/  UIADD3 UR32, UPT, UPT, UR4, 0x4300, UR32 ;  /* 0x0000430004207890 */ /* 0x000fe2000fffe020 */
[----:B------:R-:W-:Y:S01]  /*1d00*/  UMOV UR9, UR33 ;  /* 0x0000002100097c82 */ /* 0x000fe20008000000 */
[----:B------:R-:W-:Y:S01]  /*1d10*/  UMOV UR28, UR21 ;  /* 0x00000015001c7c82 */ /* 0x000fe20008000000 */
[----:B------:R-:W-:-:S06]  /*1d20*/  UMOV UR20, UR26 ;  /* 0x0000001a00147c82 */ /* 0x000fcc0008000000 */
[----:B------:R2:W-:Y:S01]  /*1d30*/  UTMALDG.3D.MULTICAST.2CTA [UR32], [UR38], UR17, desc[UR18] ;  /* 0x00001220260073b4 */ /* 0x0005e20008211811 */
[----:B------:R3:W-:Y:S01]  /*1d40*/  UTMALDG.3D.2CTA [UR8], [UR30], desc[UR18] ;  /* 0x000012081e0075b4 */ /* 0x0007e20008211000 */
[----:B--2---:R-:W-:Y:S02]  /*1d50*/  UIADD3 UR35, UPT, UPT, UR35, 0x40, URZ ;  /* 0x0000004023237890 */ /* 0x004fe4000fffe0ff */
[----:B---3--:R-:W-:Y:S01]  /*1d60*/  UIADD3 UR11, UPT, UPT, UR11, 0x40, URZ ;  /* 0x000000400b0b7890 */ /* 0x008fe2000fffe0ff */
[----:B----4-:R-:W-:Y:S11]  /*1d70*/  BRA.U UP2, `(.L_x_31) ;  /* 0xfffffffd02487547 */ /* 0x010ff6000b83ffff */
.L_x_25:
[----:B------:R-:W-:Y:S01]  /*1d80*/  ULEA UR8, UR26, UR4, 0x3 ;  /* 0x000000041a087291 */ /* 0x000fe2000f8e18ff */
[----:B-1----:R-:W-:Y:S01]  /*1d90*/  SHF.L.U32 R2, R15, 0x1f, RZ ;  /* 0x0000001f0f027819 */ /* 0x002fe200000006ff */
[----:B------:R-:W-:Y:S01]  /*1da0*/  @!P1 SYNCS.ARRIVE.TRANS64.A1T0 RZ, [UR4+0x78], RZ ;  /* 0x000078ffffff99a7 */ /* 0x000fe20008100004 */
[----:B------:R-:W-:-:S06]  /*1db0*/  UISETP.GT.AND UP0, UPT, UR15, UR14, UPT ;  /* 0x0000000e0f00728c */ /* 0x000fcc000bf04270 */
[----:B--2---:R1:W2:Y:S03]  /*1dc0*/  SYNCS.PHASECHK.TRANS64.TRYWAIT P0, [UR8+0x18], R2 ;  /* 0x00001802ff0075a7 */ /* 0x0042a60008001108 */
[----:B------:R-:W-:Y:S05]  /*1dd0*/  BRA.U !UP0, `(.L_x_32) ;  /* 0x0000000108c47547 */ /* 0x000fea000b800000 */
[----:B------:R-:W-:Y:S01]  /*1de0*/  UIADD3 UR29, UPT, UPT, UR27, UR28, URZ ;  /* 0x0000001c1b1d7290 */ /* 0x000fe2000fffe0ff */
[----:B------:R-:W-:-:S11]  /*1df0*/  UMOV UR31, UR26 ;  /* 0x0000001a001f7c82 */ /* 0x000fd60008000000 */
.L_x_38:
[----:B------:R-:W-:Y:S01]  /*1e00*/  ULEA UR17, UR31, UR4, 0x3 ;  /* 0x000000041f117291 */ /* 0x000fe2000f8e18ff */
[----:B--2---:R-:W-:Y:S01]  /*1e10*/  @P5 MOV R3, 0x8000 ;  /* 0x0000800000035802 */ /* 0x004fe20000000f00 */
[----:B-12---:R-:W-:Y:S10]  /*1e20*/  @P0 BRA `(.L_x_33) ;  /* 0x00000000000c0947 */ /* 0x006ff40003800000 */
[----:B------:R-:W-:-:S04]  /*1e30*/  SHF.L.U32 R5, R15, 0x1f, RZ ;  /* 0x0000001f0f057819 */ /* 0x000fc800000006ff */
[----:B------:R-:W2:Y:S02]  /*1e40*/  SYNCS.PHASECHK.TRANS64.TRYWAIT P0, [UR17+0x18], R5 ;  /* 0x00001805ff0075a7 */ /* 0x000ea40008001111 */
[----:B--2---:R-:W-:Y:S05]  /*1e50*/  @!P0 BRA `(.L_x_34) ;  /* 0x0000006800ac8947 */ /* 0x004fea0003800000 */
.L_x_33:
[----:B------:R2:W-:Y:S01]  /*1e60*/  @P5 SYNCS.ARRIVE.TRANS64 RZ, [UR17], R3 ;  /* 0x00000003ffff59a7 */ /* 0x0005e20008000011 */
[----:B------:R-:W-:-:S04]  /*1e70*/  ULOP3.LUT UR8, UR25, 0x2, URZ, 0xfc, !UPT ;  /* 0x0000000219087892 */ /* 0x000fc8000f8efcff */
[----:B------:R-:W-:-:S09]  /*1e80*/  UISETP.NE.AND UP0, UPT, UR8, 0x2, UPT ;  /* 0x000000020800788c */ /* 0x000fd2000bf05270 */
[----:B------:R-:W-:Y:S05]  /*1e90*/  BRA.U UP0, `(.L_x_35) ;  /* 0x0000000100047547 */ /* 0x000fea000b800000 */
[----:B------:R-:W-:Y:S05]  /*1ea0*/  BPT.TRAP 0x1 ;  /* 0x000000040000795c */ /* 0x000fea0000300000 */
.L_x_35:
[----:B------:R-:W-:Y:S04]  /*1eb0*/  BSSY.RECONVERGENT B0, `(.L_x_36) ;  /* 0x0000003000007945 */ /* 0x000fe80003800200 */
[----:B------:R-:W-:Y:S05]  /*1ec0*/  @!P4 BRA `(.L_x_37) ;  /* 0x000000000004c947 */ /* 0x000fea0003800000 */
[----:B------:R-:W-:Y:S05]  /*1ed0*/  BPT.TRAP 0x1 ;  /* 0x000000040000795c */ /* 0x000fea0000300000 */
.L_x_37:
[----:B------:R-:W-:Y:S05]  /*1ee0*/  BSYNC.RECONVERGENT B0 ;  /* 0x0000000000007941 */ /* 0x000fea0003800200 */
.L_x_36:
[----:B------:R-:W-:Y:S02]  /*1ef0*/  UIADD3 UR26, UPT, UPT, UR31, 0x1, URZ ;  /* 0x000000011f1a7890 */ /* 0x000fe4000fffe0ff */
[----:B------:R-:W-:Y:S02]  /*1f00*/  UIADD3 UR40, UP1, UPT, UR22, 0x80, URZ ;  /* 0x0000008016287890 */ /* 0x000fe4000ff3e0ff */
[----:B------:R-:W-:Y:S02]  /*1f10*/  UISETP.NE.AND UP0, UPT, UR26, 0x3, UPT ;  /* 0x000000031a00788c */ /* 0x000fe4000bf05270 */
[----:B------:R-:W-:Y:S02]  /*1f20*/  USHF.L.U32 UR11, UR28, 0x6, URZ ;  /* 0x000000061c0b7899 */ /* 0x000fe400080006ff */
[----:B------:R-:W-:Y:S02]  /*1f30*/  USEL UR9, URZ, 0x1, UP0 ;  /* 0x00000001ff097887 */ /* 0x000fe40008000000 */
[----:B------:R-:W-:-:S02]  /*1f40*/  USEL UR26, UR26, URZ, UP0 ;  /* 0x000000ff1a1a7287 */ /* 0x000fc40008000000 */
[----:B------:R-:W-:Y:S02]  /*1f50*/  UIADD3 UR38, UP0, UPT, UR22, 0x180, URZ ;  /* 0x0000018016267890 */ /* 0x000fe4000ff1e0ff */
[----:B------:R-:W-:Y:S01]  /*1f60*/  ULEA UR8, UR26, UR4, 0x3 ;  /* 0x000000041a087291 */ /* 0x000fe2000f8e18ff */
[----:B------:R-:W-:Y:S01]  /*1f70*/  LOP3.LUT R15, R15, UR9, RZ, 0x3c, !PT ;  /* 0x000000090f0f7c12 */ /* 0x000fe2000f8e3cff */
[----:B------:R-:W-:Y:S02]  /*1f80*/  ULOP3.LUT UR17, UR17, 0xfefffff8, URZ, 0xc0, !UPT ;  /* 0xfefffff811117892 */ /* 0x000fe4000f8ec0ff */
[----:B------:R-:W-:Y:S01]  /*1f90*/  UIADD3 UR19, UPT, UPT, UR6, UR11, URZ ;  /* 0x0000000b06137290 */ /* 0x000fe2000fffe0ff */
[----:B-1----:R-:W-:Y:S01]  /*1fa0*/  SHF.L.U32 R2, R15, 0x1f, RZ ;  /* 0x0000001f0f027819 */ /* 0x002fe200000006ff */
[----:B------:R-:W-:Y:S02]  /*1fb0*/  UIADD3.X UR41, UPT, UPT, URZ, UR23, URZ, UP1, !UPT ;  /* 0x00000017ff297290 */ /* 0x000fe40008ffe4ff */
[----:B------:R-:W-:Y:S01]  /*1fc0*/  UPRMT UR30, URZ, 0x5410, UR5 ;  /* 0x00005410ff1e7896 */ /* 0x000fe20008000005 */
[----:B------:R4:W1:Y:S01]  /*1fd0*/  SYNCS.PHASECHK.TRANS64.TRYWAIT P0, [UR8+0x18], R2 ;  /* 0x00001802ff0075a7 */ /* 0x0008620008001108 */
[----:B------:R-:W-:-:S02]  /*1fe0*/  USHF.L.U32 UR8, UR31, 0xd, URZ ;  /* 0x0000000d1f087899 */ /* 0x000fc400080006ff */
[----:B------:R-:W-:Y:S02]  /*1ff0*/  UIADD3.X UR39, UPT, UPT, URZ, UR23, URZ, UP0, !UPT ;  /* 0x00000017ff277290 */ /* 0x000fe400087fe4ff */
[----:B------:R-:W-:Y:S02]  /*2000*/  ULEA UR16, UR7, UR8, 0x1 ;  /* 0x0000000807107291 */ /* 0x000fe4000f8e08ff */
[----:B------:R-:W-:Y:S02]  /*2010*/  UIADD3 UR8, UPT, UPT, UR4, 0xa300, UR8 ;  /* 0x0000a30004087890 */ /* 0x000fe4000fffe008 */
[----:B------:R-:W-:Y:S01]  /*2020*/  UIADD3 UR16, UPT, UPT, UR4, 0x4300, UR16 ;  /* 0x0000430004107890 */ /* 0x000fe2000fffe010 */
[----:B------:R-:W-:Y:S01]  /*2030*/  UMOV UR32, 0x0 ;  /* 0x0000000000207882 */ /* 0x000fe20000000000 */
[----:B------:R-:W-:Y:S01]  /*2040*/  UMOV UR33, 0x10000000 ;  /* 0x1000000000217882 */ /* 0x000fe20000000000 */
[----:B------:R-:W-:Y:S01]  /*2050*/  UMOV UR18, UR34 ;  /* 0x0000002200127c82 */ /* 0x000fe20008000000 */
[----:B------:R-:W-:Y:S01]  /*2060*/  UMOV UR20, UR36 ;  /* 0x0000002400147c82 */ /* 0x000fe20008000000 */
[----:B------:R-:W-:Y:S01]  /*2070*/  UMOV UR12, UR36 ;  /* 0x00000024000c7c82 */ /* 0x000fe20008000000 */
[----:B------:R-:W-:Y:S01]  /*2080*/  UMOV UR9, UR17 ;  /* 0x0000001100097c82 */ /* 0x000fe20008000000 */
[----:B------:R-:W-:-:S02]  /*2090*/  UIADD3 UR28, UPT, UPT, UR28, 0x1, URZ ;  /* 0x000000011c1c7890 */ /* 0x000fc4000fffe0ff */
[----:B------:R4:W-:Y:S01]  /*20a0*/  UTMALDG.3D.MULTICAST.2CTA [UR16], [UR40], UR30, desc[UR32] ;  /* 0x00002010280073b4 */ /* 0x0009e2000821181e */
[----:B------:R-:W-:Y:S01]  /*20b0*/  UMOV UR31, UR26 ;  /* 0x0000001a001f7c82 */ /* 0x000fe20008000000 */
[----:B------:R-:W-:Y:S01]  /*20c0*/  UISETP.NE.AND UP0, UPT, UR28, UR29, UPT ;  /* 0x0000001d1c00728c */ /* 0x000fe2000bf05270 */
[----:B------:R4:W-:Y:S08]  /*20d0*/  UTMALDG.3D.2CTA [UR8], [UR38], desc[UR32] ;  /* 0x00002008260075b4 */ /* 0x0009f00008211000 */
[----:B----4-:R-:W-:Y:S05]  /*20e0*/  BRA.U UP0, `(.L_x_38) ;  /* 0xfffffffd00447547 */ /* 0x010fea000b83ffff */
.L_x_32:
[----:B-1----:R-:W-:Y:S01]  /*20f0*/  LEA R2, R14, UR4, 0x3 ;  /* 0x000000040e027c11 */ /* 0x002fe2000f8e18ff */
[----:B------:R-:W-:Y:S01]  /*2100*/  NOP ;  /* 0x0000000000007918 */ /* 0x000fe20000000000 */
[----:B--2---:R-:W-:Y:S02]  /*2110*/  SHF.L.U32 R3, R12, 0x1f, RZ ;  /* 0x0000001f0c037819 */ /* 0x004fe400000006ff */
[----:B------:R-:W-:Y:S02]  /*2120*/  LEA R4, R14, UR4, 0x4 ;  /* 0x000000040e047c11 */ /* 0x000fe4000f8e20ff */
[----:B------:R-:W1:Y:S02]  /*2130*/  SYNCS.PHASECHK.TRANS64.TRYWAIT P0, [R2+URZ+0x80], R3 ;  /* 0x00008003020075a7 */ /* 0x000e6400080011ff */
[----:B-1----:R-:W-:Y:S05]  /*2140*/  @!P0 BRA `(.L_x_39) ;  /* 0x0000006800088947 */ /* 0x002fea0003800000 */
.L_x_151:
[----:B------:R-:W2:Y:S01]  /*2150*/  LDS.128 R4, [R4+0x110] ;  /* 0x0001100004047984 */ /* 0x000ea20000000c00 */
[----:B------:R-:W-:Y:S01]  /*2160*/  ISETP.GE.AND P0, PT, R26, 0x1, PT ;  /* 0x000000011a00780c */ /* 0x000fe20003f06270 */
[----:B-1----:R-:W-:Y:S01]  /*2170*/  VIADD R2, R2, 0x90 ;  /* 0x0000009002027836 */ /* 0x002fe20000000000 */
[----:B------:R-:W-:Y:S01]  /*2180*/  @!PT LDS RZ, [RZ] ;  /* 0x00000000fffff984 */ /* 0x000fe20000000800 */
[----:B------:R-:W-:Y:S01]  /*2190*/  @!PT LDS RZ, [RZ] ;  /* 0x00000000fffff984 */ /* 0x000fe20000000800 */
[----:B------:R-:W-:Y:S01]  /*21a0*/  @!PT LDS RZ, [RZ] ;  /* 0x00000000fffff984 */ /* 0x000fe20000000800 */
[----:B------:R-:W-:Y:S01]  /*21b0*/  @!PT LDS RZ, [RZ] ;  /* 0x00000000fffff984 */ /* 0x000fe20000000800 */
[----:B------:R1:W-:Y:S06]  /*21c0*/  MEMBAR.ALL.CTA ;  /* 0x0000000000007992 */ /* 0x0003ec0000008000 */
[----:B-1----:R-:W1:Y:S01]  /*21d0*/  FENCE.VIEW.ASYNC.S ;  /* 0x00000000000073c6 */ /* 0x002e620000000000 */
[----:B------:R-:W-:-:S04]  /*21e0*/  PRMT R2, RZ, 0x654, R2 ;  /* 0x00000654ff027816 */ /* 0x000fc80000000002 */
[----:B-1----:R1:W-:Y:S01]  /*21f0*/  SYNCS.ARRIVE.TRANS64.RED.A1T0 RZ, [R2+URZ], RZ ;  /* 0x000000ff02ff79a7 */ /* 0x0023e200081004ff */
[----:B--2---:R-:W-:-:S13]  /*2200*/  LOP3.LUT P2, RZ, R6, 0x1, RZ, 0xc0, !PT ;  /* 0x0000000106ff7812 */ /* 0x004fda000784c0ff */
[----:B------:R-:W-:Y:S01]  /*2210*/  @P2 SHF.R.U32.HI R3, RZ, 0x10, R5 ;  /* 0x00000010ff032819 */ /* 0x000fe20000011605 */
[----:B------:R-:W-:Y:S01]  /*2220*/  VOTEU.ANY UP0, P2 ;  /* 0x0000000000ff7886 */ /* 0x000fe20001000100 */
[----:B------:R-:W-:Y:S02]  /*2230*/  @P2 MOV R13, R4 ;  /* 0x00000004000d2202 */ /* 0x000fe40000000f00 */
[----:B------:R-:W-:Y:S02]  /*2240*/  @P2 R2UR.BROADCAST UR8, R3 ;  /* 0x00000000030822ca */ /* 0x000fe400008e0000 */
[----:B------:R-:W-:-:S11]  /*2250*/  @P2 LOP3.LUT R11, R5, 0xffff, RZ, 0xc0, !PT ;  /* 0x0000ffff050b2812 */ /* 0x000fd600078ec0ff */
[----:B------:R-:W-:Y:S01]  /*2260*/  @UP0 UMOV UR36, UR8 ;  /* 0x0000000800240c82 */ /* 0x000fe20008000000 */
[----:B-1----:R-:W-:Y:S05]  /*2270*/  @!P0 BRA `(.L_x_40) ;  /* 0x0000000000b88947 */ /* 0x002fea0003800000 */
[----:B------:R-:W3:Y:S01]  /*2280*/  LDC.64 R4, c[0x0][0xb18] ;  /* 0x0002c600ff047b82 */ /* 0x000ee20000000a00 */
[----:B------:R-:W-:-:S07]  /*2290*/  ISETP.NE.AND P3, PT, R26, 0x1, PT ;  /* 0x000000011a00780c */ /* 0x000fce0003f65270 */
[----:B------:R-:W1:Y:S08]  /*22a0*/  LDC.64 R6, c[0x0][0xb10] ;  /* 0x0002c400ff067b82 */ /* 0x000e700000000a00 */
[----:B------:R-:W2:Y:S08]  /*22b0*/  LDC R17, c[0x0][0xb20] ;  /* 0x0002c800ff117b82 */ /* 0x000eb00000000800 */
[----:B------:R-:W4:Y:S01]  /*22c0*/  LDC R18, c[0x0][0xb0c] ;  /* 0x0002c300ff127b82 */ /* 0x000f220000000800 */
[----:B---3--:R-:W-:Y:S01]  /*22d0*/  IMAD.HI.U32 R22, R0, R5, RZ ;  /* 0x0000000500167227 */ /* 0x008fe200078e00ff */
[----:B------:R-:W-:-:S06]  /*22e0*/  ISETP.NE.AND P0, PT, R4, 0x1, PT ;  /* 0x000000010400780c */ /* 0x000fcc0003f05270 */
[----:B------:R-:W3:Y:S01]  /*22f0*/  LDC.64 R2, c[0x0][0xb28] ;  /* 0x0002ca00ff027b82 */ /* 0x000ee20000000a00 */
[----:B-1----:R-:W-:-:S04]  /*2300*/  IMAD.HI.U32 R20, R9, R6, RZ ;  /* 0x0000000609147227 */ /* 0x002fc800078e00ff */
[----:B------:R-:W-:Y:S01]  /*2310*/  IMAD.HI.U32 R24, R13, R6, RZ ;  /* 0x000000060d187227 */ /* 0x000fe200078e00ff */
[----:B------:R-:W-:Y:S02]  /*2320*/  SHF.R.U32.HI R20, RZ, R7, R20 ;  /* 0x00000007ff147219 */ /* 0x000fe40000011614 */
[----:B--2---:R-:W-:Y:S01]  /*2330*/  SHF.R.U32.HI R19, RZ, R17, R22 ;  /* 0x00000011ff137219 */ /* 0x004fe20000011616 */
[----:B------:R-:W-:Y:S01]  /*2340*/  IMAD.HI.U32 R22, R11, R5, RZ ;  /* 0x000000050b167227 */ /* 0x000fe200078e00ff */
[----:B------:R-:W-:Y:S02]  /*2350*/  SHF.R.U32.HI R24, RZ, R7, R24 ;  /* 0x00000007ff187219 */ /* 0x000fe40000011618 */
[----:B------:R-:W-:Y:S02]  /*2360*/  SEL R19, R0, R19, !P0 ;  /* 0x0000001300137207 */ /* 0x000fe40004000000 */
[----:B------:R-:W-:Y:S02]  /*2370*/  SHF.R.U32.HI R22, RZ, R17, R22 ;  /* 0x00000011ff167219 */ /* 0x000fe40000011616 */
[----:B----4-:R-:W-:-:S02]  /*2380*/  ISETP.NE.AND P1, PT, R18, 0x1, PT ;  /* 0x000000011200780c */ /* 0x010fc40003f25270 */
[----:B------:R-:W-:Y:S02]  /*2390*/  SEL R5, R11, R22, !P0 ;  /* 0x000000160b057207 */ /* 0x000fe40004000000 */
[----:B------:R-:W-:Y:S02]  /*23a0*/  SEL R21, R9, R20, !P1 ;  /* 0x0000001409157207 */ /* 0x000fe40004800000 */
[----:B------:R-:W-:Y:S01]  /*23b0*/  SEL R7, R13, R24, !P1 ;  /* 0x000000180d077207 */ /* 0x000fe20004800000 */
[----:B---3--:R-:W-:Y:S01]  /*23c0*/  IMAD.HI.U32 R20, R19, R2, RZ ;  /* 0x0000000213147227 */ /* 0x008fe200078e00ff */
[----:B------:R-:W-:-:S03]  /*23d0*/  IADD3 R17, PT, PT, -R5, RZ, RZ ;  /* 0x000000ff05117210 */ /* 0x000fc60007ffe1ff */
        /* <DEDUP_REMOVED lines=11> */
[----:B------:R-:W-:-:S04]  /*2490*/  @!P0 IMAD.HI.U32 R20, R7, R2, RZ ;  /* 0x0000000207148227 */ /* 0x000fc800078e00ff */
[----:B------:R-:W-:Y:S01]  /*24a0*/  IMAD.MOV R2, RZ, RZ, -R6 ;  /* 0x000000ffff027224 */ /* 0x000fe200078e0a06 */
[----:B------:R-:W-:-:S03]  /*24b0*/  @!P0 SHF.R.U32.HI R20, RZ, R3, R20 ;  /* 0x00000003ff148219 */ /* 0x000fc60000011614 */
[----:B------:R-:W-:Y:S01]  /*24c0*/  IMAD R2, R26, R2, R5 ;  /* 0x000000021a027224 */ /* 0x000fe200078e0205 */
        /* <DEDUP_REMOVED lines=9> */
.L_x_40:
[----:B------:R-:W1:Y:S02]  /*2560*/  LDCU UR8, c[0x0][0xb30] ;  /* 0x00016600ff0877ac */ /* 0x000e640008000800 */
[----:B-1----:R-:W-:-:S09]  /*2570*/  UISETP.NE.AND UP0, UPT, UR8, 0x1, UPT ;  /* 0x000000010800788c */ /* 0x002fd2000bf05270 */
[----:B------:R-:W-:Y:S05]  /*2580*/  BRA.U UP0, `(.L_x_41) ;  /* 0x0000000100407547 */ /* 0x000fea000b800000 */
[----:B------:R-:W1:Y:S08]  /*2590*/  LDC.64 R4, c[0x0][0xb10] ;  /* 0x0002c400ff047b82 */ /* 0x000e700000000a00 */
[----:B------:R-:W2:Y:S08]  /*25a0*/  LDC.64 R2, c[0x0][0xb18] ;  /* 0x0002c600ff027b82 */ /* 0x000eb00000000a00 */
[----:B------:R-:W4:Y:S08]  /*25b0*/  LDC R6, c[0x0][0xb20] ;  /* 0x0002c800ff067b82 */ /* 0x000f300000000800 */
[----:B------:R-:W3:Y:S01]  /*25c0*/  LDC R18, c[0x0][0xb0c] ;  /* 0x0002c300ff127b82 */ /* 0x000ee20000000800 */
[----:B-1----:R-:W-:-:S05]  /*25d0*/  IMAD.HI.U32 R4, R13, R4, RZ ;  /* 0x000000040d047227 */ /* 0x002fca00078e00ff */
[----:B------:R-:W-:Y:S01]  /*25e0*/  SHF.R.U32.HI R4, RZ, R5, R4 ;  /* 0x00000005ff047219 */ /* 0x000fe20000011604 */
[----:B--2---:R-:W-:Y:S01]  /*25f0*/  IMAD.HI.U32 R3, R11, R3, RZ ;  /* 0x000000030b037227 */ /* 0x004fe200078e00ff */
[----:B------:R-:W-:-:S04]  /*2600*/  ISETP.NE.AND P0, PT, R2, 0x1, PT ;  /* 0x000000010200780c */ /* 0x000fc80003f05270 */
[----:B----4-:R-:W-:-:S04]  /*2610*/  SHF.R.U32.HI R6, RZ, R6, R3 ;  /* 0x00000006ff067219 */ /* 0x010fc80000011603 */
[----:B------:R-:W-:Y:S02]  /*2620*/  SEL R3, R11, R6, !P0 ;  /* 0x000000060b037207 */ /* 0x000fe40004000000 */
[----:B---3--:R-:W-:-:S04]  /*2630*/  ISETP.NE.AND P1, PT, R18, 0x1, PT ;  /* 0x000000011200780c */ /* 0x008fc80003f25270 */
[----:B------:R-:W-:-:S05]  /*2640*/  SEL R4, R13, R4, !P1 ;  /* 0x000000040d047207 */ /* 0x000fca0004800000 */
[----:B------:R-:W-:Y:S02]  /*2650*/  IMAD.IADD R5, R3, 0x1, -R4 ;  /* 0x0000000103057824 */ /* 0x000fe400078e0a04 */
[----:B------:R-:W-:Y:S02]  /*2660*/  IMAD.IADD R3, R4, 0x1, -R3 ;  /* 0x0000000104037824 */ /* 0x000fe400078e0a03 */
[----:B------:R-:W-:Y:S02]  /*2670*/  IMAD R13, R5, R18, R13 ;  /* 0x00000012050d7224 */ /* 0x000fe400078e020d */
[----:B------:R-:W-:-:S07]  /*2680*/  IMAD R11, R3, R2, R11 ;  /* 0x00000002030b7224 */ /* 0x000fce00078e020b */
.L_x_41:
[----:B------:R-:W-:Y:S01]  /*2690*/  VIADD R14, R14, 0x1 ;  /* 0x000000010e0e7836 */ /* 0x000fe20000000000 */
[----:B------:R-:W-:Y:S01]  /*26a0*/  PLOP3.LUT P1, PT, PT, PT, PT, 0x80, 0x8 ;  /* 0x000000000008781c */ /* 0x000fe20003f2f070 */
[----:B------:R-:W-:Y:S02]  /*26b0*/  IMAD.IADD R37, R13, 0x1, R60 ;  /* 0x000000010d257824 */ /* 0x000fe400078e023c */
[----:B------:R-:W-:Y:S01]  /*26c0*/  IMAD.IADD R34, R11, 0x1, R58 ;  /* 0x000000010b227824 */ /* 0x000fe200078e023a */
[----:B------:R-:W-:-:S04]  /*26d0*/  ISETP.NE.AND P0, PT, R14, 0x2, PT ;  /* 0x000000020e00780c */ /* 0x000fc80003f05270 */
[----:B------:R-:W-:Y:S02]  /*26e0*/  SEL R3, RZ, 0x1, P0 ;  /* 0x00000001ff037807 */ /* 0x000fe40000000000 */
[----:B------:R-:W-:Y:S02]  /*26f0*/  SEL R14, R14, RZ, P0 ;  /* 0x000000ff0e0e7207 */ /* 0x000fe40000000000 */
[----:B------:R-:W-:Y:S01]  /*2700*/  LOP3.LUT R12, R12, R3, RZ, 0x3c, !PT ;  /* 0x000000030c0c7212 */ /* 0x000fe200078e3cff */
[----:B------:R-:W-:Y:S06]  /*2710*/  @P2 BRA `(.L_x_42) ;  /* 0xfffffff000502947 */ /* 0x000fec000383ffff */
[----:B------:R-:W-:Y:S01]  /*2720*/  UIADD3 UR4, UPT, UPT, UR4, 0x18, URZ ;  /* 0x0000001804047890 */ /* 0x000fe2000fffe0ff */
[----:B------:R-:W-:-:S03]  /*2730*/  SHF.L.U32 R3, R15, 0x1f, RZ ;  /* 0x0000001f0f037819 */ /* 0x000fc600000006ff */
[----:B------:R-:W-:-:S09]  /*2740*/  ULEA UR5, UR26, UR4, 0x3 ;  /* 0x000000041a057291 */ /* 0x000fd2000f8e18ff */
[----:B------:R-:W1:Y:S02]  /*2750*/  SYNCS.PHASECHK.TRANS64.TRYWAIT P0, [UR5], R3 ;  /* 0x00000003ff0075a7 */ /* 0x000e640008001105 */
[----:B-1----:R-:W-:Y:S05]  /*2760*/  @!P0 BRA `(.L_x_43) ;  /* 0x0000006000948947 */ /* 0x002fea0003800000 */
.L_x_153:
[----:B------:R-:W-:-:S04]  /*2770*/  UIADD3 UR6, UPT, UPT, UR26, 0x1, URZ ;  /* 0x000000011a067890 */ /* 0x000fc8000fffe0ff */
[----:B------:R-:W-:-:S04]  /*2780*/  UISETP.NE.AND UP0, UPT, UR6, 0x3, UPT ;  /* 0x000000030600788c */ /* 0x000fc8000bf05270 */
[----:B------:R-:W-:Y:S02]  /*2790*/  USEL UR7, URZ, 0x1, UP0 ;  /* 0x00000001ff077887 */ /* 0x000fe40008000000 */
[----:B------:R-:W-:-:S04]  /*27a0*/  USEL UR6, UR6, URZ, UP0 ;  /* 0x000000ff06067287 */ /* 0x000fc80008000000 */
[----:B------:R-:W-:Y:S01]  /*27b0*/  ULEA UR5, UR6, UR4, 0x3 ;  /* 0x0000000406057291 */ /* 0x000fe2000f8e18ff */
[----:B------:R-:W-:-:S04]  /*27c0*/  LOP3.LUT R15, R15, UR7, RZ, 0x3c, !PT ;  /* 0x000000070f0f7c12 */ /* 0x000fc8000f8e3cff */
[----:B-1----:R-:W-:-:S04]  /*27d0*/  SHF.L.U32 R3, R15, 0x1f, RZ ;  /* 0x0000001f0f037819 */ /* 0x002fc800000006ff */
[----:B------:R-:W1:Y:S02]  /*27e0*/  SYNCS.PHASECHK.TRANS64.TRYWAIT P0, [UR5], R3 ;  /* 0x00000003ff0075a7 */ /* 0x000e640008001105 */
[----:B-1----:R-:W-:Y:S05]  /*27f0*/  @!P0 BRA `(.L_x_44) ;  /* 0x0000006000888947 */ /* 0x002fea0003800000 */
.L_x_155:
[----:B------:R-:W-:-:S04]  /*2800*/  UIADD3 UR6, UPT, UPT, UR6, 0x1, URZ ;  /* 0x0000000106067890 */ /* 0x000fc8000fffe0ff */
[----:B------:R-:W-:-:S04]  /*2810*/  UISETP.NE.AND UP0, UPT, UR6, 0x3, UPT ;  /* 0x000000030600788c */ /* 0x000fc8000bf05270 */
[----:B------:R-:W-:Y:S02]  /*2820*/  USEL UR5, URZ, 0x1, UP0 ;  /* 0x00000001ff057887 */ /* 0x000fe40008000000 */
[----:B------:R-:W-:-:S04]  /*2830*/  USEL UR6, UR6, URZ, UP0 ;  /* 0x000000ff06067287 */ /* 0x000fc80008000000 */
[----:B------:R-:W-:Y:S01]  /*2840*/  ULEA UR6, UR6, UR4, 0x3 ;  /* 0x0000000406067291 */ /* 0x000fe2000f8e18ff */
[----:B-1----:R-:W-:-:S04]  /*2850*/  LOP3.LUT R3, R15, UR5, RZ, 0x3c, !PT ;  /* 0x000000050f037c12 */ /* 0x002fc8000f8e3cff */
[----:B------:R-:W-:Y:S01]  /*2860*/  SHF.L.U32 R3, R3, 0x1f, RZ ;  /* 0x0000001f03037819 */ /* 0x000fe200000006ff */
[----:B---3--:R-:W-:-:S07]  /*2870*/  IMAD.U32 R0, RZ, RZ, UR6 ;  /* 0x00000006ff007e24 */ /* 0x008fce000f8e00ff */
.L_x_45:
[----:B-1----:R1:W2:Y:S02]  /*2880*/  SYNCS.PHASECHK.TRANS64.TRYWAIT P0, [R0+URZ], R3 ;  /* 0x00000003000075a7 */ /* 0x0022a400080011ff */
[----:B--2---:R-:W-:Y:S05]  /*2890*/  @!P0 NANOSLEEP.SYNCS 0x989680 ;  /* 0x009896800000895d */ /* 0x004fea0003900000 */
[----:B------:R-:W2:Y:S02]  /*28a0*/  @!P0 SYNCS.PHASECHK.TRANS64 P0, [R0+URZ], R3 ;  /* 0x00000003000085a7 */ /* 0x000ea400080010ff */
[----:B--2---:R-:W-:Y:S05]  /*28b0*/  @P0 EXIT ;  /* 0x000000000000094d */ /* 0x004fea0003800000 */
[----:B------:R-:W-:Y:S05]  /*28c0*/  BRA `(.L_x_45) ;  /* 0xfffffffc00ec7947 */ /* 0x000fea000383ffff */
.L_x_22:
[----:B------:R-:W-:-:S04]  /*28d0*/  UISETP.NE.AND UP0, UPT, UR37, URZ, UPT ;  /* 0x000000ff2500728c */ /* 0x000fc8000bf05270 */
[----:B------:R-:W-:-:S09]  /*28e0*/  UISETP.NE.OR UP0, UPT, UR10, 0x1, UP0 ;  /* 0x000000010a00788c */ /* 0x000fd20008705670 */
[----:B------:R-:W-:Y:S05]  /*28f0*/  BRA.U UP0, `(.L_x_46) ;  /* 0x00000005004c7547 */ /* 0x000fea000b800000 */
[----:B------:R-:W-:Y:S01]  /*2900*/  HFMA2 R11, -RZ, RZ, 0, 0 ;  /* 0x00000000ff0b7431 */ /* 0x000fe200000001ff */
[----:B------:R-:W-:Y:S01]  /*2910*/  ISETP.GE.U32.AND P2, PT, R10, 0x4, PT ;  /* 0x000000040a00780c */ /* 0x000fe20003f46070 */
[----:B------:R-:W-:Y:S01]  /*2920*/  IMAD.MOV.U32 R12, RZ, RZ, 0x1 ;  /* 0x00000001ff0c7424 */ /* 0x000fe200078e00ff */
[----:B------:R-:W-:Y:S01]  /*2930*/  CS2R R8, SRZ ;  /* 0x0000000000087805 */ /* 0x000fe2000001ff00 */
[----:B------:R-:W-:Y:S01]  /*2940*/  IMAD.MOV.U32 R3, RZ, RZ, RZ ;  /* 0x000000ffff037224 */ /* 0x000fe200078e00ff */
[----:B------:R-:W-:Y:S01]  /*2950*/  UMOV UR4, 0x400 ;  /* 0x0000040000047882 */ /* 0x000fe20000000000 */
[----:B------:R-:W-:Y:S01]  /*2960*/  UMOV UR6, URZ ;  /* 0x000000ff00067c82 */ /* 0x000fe20008000000 */
[----:B------:R-:W-:-:S12]  /*2970*/  ULEA UR37, UR37, UR4, 0x18 ;  /* 0x0000000425257291 */ /* 0x000fd8000f8ec0ff */
.L_x_50:
[----:B------:R-:W-:Y:S02]  /*2980*/  LEA R0, R3, UR37, 0x3 ;  /* 0x0000002503007c11 */ /* 0x000fe4000f8e18ff */
[----:B------:R-:W-:-:S03]  /*2990*/  SHF.L.U32 R5, R8, 0x1f, RZ ;  /* 0x0000001f08057819 */ /* 0x000fc600000006ff */
[----:B------:R-:W-:Y:S01]  /*29a0*/  VIADD R4, R0, 0xf0 ;  /* 0x000000f000047836 */ /* 0x000fe20000000000 */
[----:B------:R-:W1:Y:S02]  /*29b0*/  SYNCS.PHASECHK.TRANS64.TRYWAIT P0, [R0+URZ+0xe0], R5 ;  /* 0x0000e005000075a7 */ /* 0x000e6400080011ff */
[----:B-1----:R-:W-:Y:S05]  /*29c0*/  @!P0 BRA `(.L_x_47) ;  /* 0x00000060002c8947 */ /* 0x002fea0003800000 */
.L_x_156:
[----:B------:R-:W-:Y:S01]  /*29d0*/  ULEA UR5, UR6, UR37, 0x3 ;  /* 0x0000002506057291 */ /* 0x000fe2000f8e18ff */
[----:B------:R-:W-:Y:S01]  /*29e0*/  PRMT R4, RZ, 0x654, R4 ;  /* 0x00000654ff047816 */ /* 0x000fe20000000004 */
[----:B-1----:R-:W-:Y:S01]  /*29f0*/  @!P2 IMAD.MOV.U32 R5, RZ, RZ, 0x10 ;  /* 0x00000010ff05a424 */ /* 0x002fe200078e00ff */
[----:B------:R-:W-:Y:S01]  /*2a00*/  SHF.L.U32 R7, R12, 0x1f, RZ ;  /* 0x0000001f0c077819 */ /* 0x000fe200000006ff */
[----:B------:R-:W-:Y:S01]  /*2a10*/  UIADD3 UR4, UPT, UPT, UR5, 0x80, URZ ;  /* 0x0000008005047890 */ /* 0x000fe2000fffe0ff */
[----:B------:R1:W-:Y:S05]  /*2a20*/  SYNCS.ARRIVE.TRANS64.RED.A1T0 RZ, [R4+URZ], RZ ;  /* 0x000000ff04ff79a7 */ /* 0x0003ea00081004ff */
[----:B------:R-:W-:Y:S01]  /*2a30*/  IMAD.U32 R13, RZ, RZ, UR4 ;  /* 0x00000004ff0d7e24 */ /* 0x000fe2000f8e00ff */
[----:B------:R-:W2:Y:S04]  /*2a40*/  SYNCS.PHASECHK.TRANS64.TRYWAIT P0, [UR5+0x90], R7 ;  /* 0x00009007ff0075a7 */ /* 0x000ea80008001105 */
[----:B------:R-:W-:Y:S01]  /*2a50*/  PRMT R13, R10, 0x654, R13 ;  /* 0x000006540a0d7816 */ /* 0x000fe2000000000d */
[----:B-12---:R-:W-:Y:S06]  /*2a60*/  @!P0 BRA `(.L_x_48) ;  /* 0x0000006000188947 */ /* 0x006fec0003800000 */
.L_x_158:
[----:B------:R-:W-:Y:S01]  /*2a70*/  ULEA UR4, UR6, UR37, 0x4 ;  /* 0x0000002506047291 */ /* 0x000fe2000f8e20ff */
[----:B------:R-:W-:Y:S01]  /*2a80*/  SEL R2, R13, R2, !P2 ;  /* 0x000000020d027207 */ /* 0x000fe20005000000 */
[----:B------:R-:W-:Y:S01]  /*2a90*/  UIADD3 UR5, UPT, UPT, UR5, 0x80, URZ ;  /* 0x0000008005057890 */ /* 0x000fe2000fffe0ff */
[----:B-1----:R-:W-:Y:S01]  /*2aa0*/  LEA R0, R11, UR37, 0x3 ;  /* 0x000000250b007c11 */ /* 0x002fe2000f8e18ff */
[----:B------:R-:W-:Y:S01]  /*2ab0*/  UIADD3 UR4, UPT, UPT, UR4, 0x110, URZ ;  /* 0x0000011004047890 */ /* 0x000fe2000fffe0ff */
[----:B------:R1:W-:Y:S01]  /*2ac0*/  @!P2 SYNCS.ARRIVE.TRANS64.RED RZ, [R2+URZ], R5 ;  /* 0x0000000502ffa9a7 */ /* 0x0003e200080004ff */
[----:B------:R-:W-:Y:S01]  /*2ad0*/  UIADD3 UR6, UPT, UPT, UR6, 0x1, URZ ;  /* 0x0000000106067890 */ /* 0x000fe2000fffe0ff */
[----:B------:R-:W-:-:S03]  /*2ae0*/  VIADD R3, R3, 0x1 ;  /* 0x0000000103037836 */ /* 0x000fc60000000000 */
[----:B------:R-:W-:Y:S02]  /*2af0*/  UISETP.NE.AND UP0, UPT, UR6, 0x2, UPT ;  /* 0x000000020600788c */ /* 0x000fe4000bf05270 */
[----:B------:R-:W-:Y:S01]  /*2b00*/  ISETP.NE.AND P0, PT, R3, 0x2, PT ;  /* 0x000000020300780c */ /* 0x000fe20003f05270 */
[----:B------:R-:W-:Y:S06]  /*2b10*/  UGETNEXTWORKID.BROADCAST [UR4], [UR5] ;  /* 0x00000000040073ca */ /* 0x000fec0008000100 */
[----:B------:R-:W-:Y:S02]  /*2b20*/  USEL UR4, URZ, 0x1, UP0 ;  /* 0x00000001ff047887 */ /* 0x000fe40008000000 */
[----:B------:R-:W-:-:S04]  /*2b30*/  USEL UR6, UR6, URZ, UP0 ;  /* 0x000000ff06067287 */ /* 0x000fc80008000000 */
[----:B------:R-:W-:Y:S02]  /*2b40*/  LOP3.LUT R12, R12, UR4, RZ, 0x3c, !PT ;  /* 0x000000040c0c7c12 */ /* 0x000fe4000f8e3cff */
[----:B-1----:R-:W-:-:S04]  /*2b50*/  SHF.L.U32 R5, R9, 0x1f, RZ ;  /* 0x0000001f09057819 */ /* 0x002fc800000006ff */
[----:B------:R-:W1:Y:S02]  /*2b60*/  SYNCS.PHASECHK.TRANS64.TRYWAIT P1, [R0+URZ+0x80], R5 ;  /* 0x00008005000075a7 */ /* 0x000e6400080211ff */
[----:B-1----:R-:W-:Y:S05]  /*2b70*/  @!P1 BRA `(.L_x_49) ;  /* 0x0000005c00ec9947 */ /* 0x002fea0003800000 */
.L_x_159:
[----:B------:R-:W-:Y:S01]  /*2b80*/  LEA R4, R11, UR37, 0x4 ;  /* 0x000000250b047c11 */ /* 0x000fe2000f8e20ff */
[----:B-1----:R-:W-:Y:S01]  /*2b90*/  VIADD R0, R0, 0x90 ;  /* 0x0000009000007836 */ /* 0x002fe20000000000 */
[----:B------:R-:W-:Y:S01]  /*2ba0*/  SEL R3, R3, RZ, P0 ;  /* 0x000000ff03037207 */ /* 0x000fe20000000000 */
[----:B------:R-:W-:-:S03]  /*2bb0*/  VIADD R11, R11, 0x1 ;  /* 0x000000010b0b7836 */ /* 0x000fc60000000000 */
[----:B------:R-:W1:Y:S01]  /*2bc0*/  LDS.128 R4, [R4+0x110] ;  /* 0x0001100004047984 */ /* 0x000e620000000c00 */
[----:B------:R-:W-:Y:S02]  /*2bd0*/  PRMT R0, RZ, 0x654, R0 ;  /* 0x00000654ff007816 */ /* 0x000fe40000000000 */
[C---:B------:R-:W-:Y:S01]  /*2be0*/  ISETP.NE.AND P1, PT, R11.reuse, 0x2, PT ;  /* 0x000000020b00780c */ /* 0x040fe20003f25270 */
[----:B------:R-:W-:Y:S01]  /*2bf0*/  @!PT LDS RZ, [RZ] ;  /* 0x00000000fffff984 */ /* 0x000fe20000000800 */
[----:B------:R-:W-:Y:S01]  /*2c00*/  @!PT LDS RZ, [RZ] ;  /* 0x00000000fffff984 */ /* 0x000fe20000000800 */
[----:B------:R-:W-:Y:S01]  /*2c10*/  @!PT LDS RZ, [RZ] ;  /* 0x00000000fffff984 */ /* 0x000fe20000000800 */
[----:B------:R-:W-:Y:S01]  /*2c20*/  @!PT LDS RZ, [RZ] ;  /* 0x00000000fffff984 */ /* 0x000fe20000000800 */
[----:B------:R2:W-:Y:S06]  /*2c30*/  MEMBAR.ALL.CTA ;  /* 0x0000000000007992 */ /* 0x0005ec0000008000 */
[----:B--2---:R-:W2:Y:S01]  /*2c40*/  FENCE.VIEW.ASYNC.S ;  /* 0x00000000000073c6 */ /* 0x004ea20000000000 */
[----:B------:R-:W-:Y:S01]  /*2c50*/  SEL R11, R11, RZ, P1 ;  /* 0x000000ff0b0b7207 */ /* 0x000fe20000800000 */
[----:B--2---:R2:W-:Y:S01]  /*2c60*/  SYNCS.ARRIVE.TRANS64.RED.A1T0 RZ, [R0+URZ], RZ ;  /* 0x000000ff00ff79a7 */ /* 0x0045e200081004ff */
[----:B-1----:R-:W-:-:S02]  /*2c70*/  LOP3.LUT P3, RZ, R6, 0x1, RZ, 0xc0, !PT ;  /* 0x0000000106ff7812 */ /* 0x002fc4000786c0ff */
[----:B------:R-:W-:-:S04]  /*2c80*/  SEL R5, RZ, 0x1, P0 ;  /* 0x00000001ff057807 */ /* 0x000fc80000000000 */
[----:B------:R-:W-:Y:S02]  /*2c90*/  LOP3.LUT R8, R8, R5, RZ, 0x3c, !PT ;  /* 0x0000000508087212 */ /* 0x000fe400078e3cff */
[----:B--2---:R-:W-:-:S04]  /*2ca0*/  SEL R0, RZ, 0x1, P1 ;  /* 0x00000001ff007807 */ /* 0x004fc80000800000 */
[----:B------:R-:W-:Y:S01]  /*2cb0*/  LOP3.LUT R9, R9, R0, RZ, 0x3c, !PT ;  /* 0x0000000009097212 */ /* 0x000fe200078e3cff */
[----:B------:R-:W-:Y:S06]  /*2cc0*/  @P3 BRA `(.L_x_50) ;  /* 0xfffffffc002c3947 */ /* 0x000fec000383ffff */
[----:B------:R-:W-:Y:S01]  /*2cd0*/  ULEA UR5, UR6, UR37, 0x3 ;  /* 0x0000002506057291 */ /* 0x000fe2000f8e18ff */
[----:B------:R-:W-:-:S08]  /*2ce0*/  SHF.L.U32 R3, R12, 0x1f, RZ ;  /* 0x0000001f0c037819 */ /* 0x000fd000000006ff */
[----:B------:R-:W1:Y:S02]  /*2cf0*/  SYNCS.PHASECHK.TRANS64 P0, [UR5+0x90], R3 ;  /* 0x00009003ff0075a7 */ /* 0x000e640008001005 */
[----:B-1----:R-:W-:Y:S05]  /*2d00*/  @P0 BRA `(.L_x_51) ;  /* 0x0000000000080947 */ /* 0x002fea0003800000 */
[----:B------:R-:W1:Y:S02]  /*2d10*/  SYNCS.PHASECHK.TRANS64.TRYWAIT P0, [UR5+0x90], R3 ;  /* 0x00009003ff0075a7 */ /* 0x000e640008001105 */
[----:B-1----:R-:W-:Y:S05]  /*2d20*/  @!P0 BRA `(.L_x_52) ;  /* 0x0000005c00948947 */ /* 0x002fea0003800000 */
.L_x_51:
[----:B------:R-:W-:-:S04]  /*2d30*/  UIADD3 UR4, UPT, UPT, UR6, 0x1, URZ ;  /* 0x0000000106047890 */ /* 0x000fc8000fffe0ff */
[----:B------:R-:W-:-:S04]  /*2d40*/  UISETP.NE.AND UP0, UPT, UR4, 0x2, UPT ;  /* 0x000000020400788c */ /* 0x000fc8000bf05270 */
[----:B------:R-:W-:Y:S02]  /*2d50*/  USEL UR7, URZ, 0x1, UP0 ;  /* 0x00000001ff077887 */ /* 0x000fe40008000000 */
[----:B------:R-:W-:-:S04]  /*2d60*/  USEL UR4, UR4, URZ, UP0 ;  /* 0x000000ff04047287 */ /* 0x000fc80008000000 */
[----:B------:R-:W-:Y:S01]  /*2d70*/  ULEA UR4, UR4, UR37, 0x3 ;  /* 0x0000002504047291 */ /* 0x000fe2000f8e18ff */
[----:B-1----:R-:W-:-:S04]  /*2d80*/  LOP3.LUT R3, R12, UR7, RZ, 0x3c, !PT ;  /* 0x000000070c037c12 */ /* 0x002fc8000f8e3cff */
[----:B------:R-:W-:-:S04]  /*2d90*/  SHF.L.U32 R0, R3, 0x1f, RZ ;  /* 0x0000001f03007819 */ /* 0x000fc800000006ff */
[----:B------:R-:W1:Y:S02]  /*2da0*/  SYNCS.PHASECHK.TRANS64 P0, [UR4+0x90], R0 ;  /* 0x00009000ff0075a7 */ /* 0x000e640008001004 */
[----:B-1----:R-:W-:Y:S05]  /*2db0*/  @P0 EXIT ;  /* 0x000000000000094d */ /* 0x002fea0003800000 */
[----:B------:R-:W-:Y:S02]  /*2dc0*/  SHF.L.U32 R3, R3, 0x1f, RZ ;  /* 0x0000001f03037819 */ /* 0x000fe400000006ff */
[----:B------:R-:W-:-:S07]  /*2dd0*/  MOV R0, UR4 ;  /* 0x0000000400007c02 */ /* 0x000fce0008000f00 */
.L_x_53:
[----:B-1----:R1:W2:Y:S02]  /*2de0*/  SYNCS.PHASECHK.TRANS64.TRYWAIT P0, [R0+URZ+0x90], R3 ;  /* 0x00009003000075a7 */ /* 0x0022a400080011ff */
[----:B--2---:R-:W-:Y:S05]  /*2df0*/  @!P0 NANOSLEEP.SYNCS 0x989680 ;  /* 0x009896800000895d */ /* 0x004fea0003900000 */
[----:B------:R-:W2:Y:S02]  /*2e00*/  @!P0 SYNCS.PHASECHK.TRANS64 P0, [R0+URZ+0x90], R3 ;  /* 0x00009003000085a7 */ /* 0x000ea400080010ff */
[----:B--2---:R-:W-:Y:S05]  /*2e10*/  @P0 EXIT ;  /* 0x000000000000094d */ /* 0x004fea0003800000 */
[----:B------:R-:W-:Y:S05]  /*2e20*/  BRA `(.L_x_53) ;  /* 0xfffffffc00ec7947 */ /* 0x000fea000383ffff */
.L_x_46:
[----:B------:R-:W-:Y:S05]  /*2e30*/  BRA.U UP3, `(.L_x_54) ;  /* 0x0000001103d07547 */ /* 0x000fea000b800000 */
[----:B------:R-:W-:Y:S01]  /*2e40*/  UMOV UR4, 0x40 ;  /* 0x0000004000047882 */ /* 0x000fe20000000000 */
[----:B------:R-:W-:Y:S01]  /*2e50*/  NOP ;  /* 0x0000000000007918 */ /* 0x000fe20000000000 */
[----:B------:R-:W-:Y:S01]  /*2e60*/  ULEA UR4, UR37, UR4, 0x18 ;  /* 0x0000000425047291 */ /* 0x000fe2000f8ec0ff */
[----:B------:R-:W-:Y:S02]  /*2e70*/  UMOV UR5, 0x400 ;  /* 0x0000040000057882 */ /* 0x000fe40000000000 */
[----:B------:R-:W-:-:S06]  /*2e80*/  ULEA UR37, UR37, UR5, 0x18 ;  /* 0x0000000525257291 */ /* 0x000fcc000f8ec0ff */
[----:B------:R-:W1:Y:S02]  /*2e90*/  LDS.U8 R2, [UR4+0x1c] ;  /* 0x00001c04ff027984 */ /* 0x000e640008000000 */
[----:B-1----:R-:W-:-:S13]  /*2ea0*/  ISETP.NE.AND P0, PT, R2, RZ, PT ;  /* 0x000000ff0200720c */ /* 0x002fda0003f05270 */
[----:B------:R-:W-:Y:S05]  /*2eb0*/  @P0 BRA `(.L_x_55) ;  /* 0x0000000400080947 */ /* 0x000fea0003800000 */
[----:B------:R-:W-:Y:S02]  /*2ec0*/  UISETP.NE.U32.AND UP0, UPT, UR9, 0x1, UPT ;  /* 0x000000010900788c */ /* 0x000fe4000bf05070 */
[----:B------:R-:W-:-:S07]  /*2ed0*/  UIADD3 UR6, UPT, UPT, UR4, 0x8, URZ ;  /* 0x0000000804067890 */ /* 0x000fce000fffe0ff */
[----:B------:R-:W-:Y:S05]  /*2ee0*/  BRA.U !UP0, `(.L_x_56) ;  /* 0x00000001089c7547 */ /* 0x000fea000b800000 */
[----:B------:R-:W-:Y:S01]  /*2ef0*/  ELECT P0, URZ, PT ;  /* 0x0000000000ff782f */ /* 0x000fe20003800000 */
[----:B------:R-:W-:-:S12]  /*2f00*/  BSSY B0, `(.L_x_56) ;  /* 0x0000025000007945 */ /* 0x000fd80003800000 */
[----:B------:R-:W-:Y:S05]  /*2f10*/  @!P0 BRA `(.L_x_57) ;  /* 0x00000000008c8947 */ /* 0x000fea0003800000 */
[----:B------:R-:W-:-:S05]  /*2f20*/  UMOV UR5, 0x10 ;  /* 0x0000001000057882 */ /* 0x000fca0000000000 */
[----:B------:R-:W-:Y:S04]  /*2f30*/  DEPBAR.LE SB1, 0x36 ;  /* 0x00009d800000791a */ /* 0x000fe80000000000 */
[----:B------:R-:W1:Y:S02]  /*2f40*/  UTCATOMSWS.2CTA.FIND_AND_SET.ALIGN UP1, UR5, UR5 ;  /* 0x00000005000575e3 */ /* 0x000e640008220800 */
[----:B-1----:R-:W-:Y:S01]  /*2f50*/  MOV R11, UR5 ;  /* 0x00000005000b7c02 */ /* 0x002fe20008000f00 */
[----:B------:R-:W-:Y:S06]  /*2f60*/  BRA.U UP1, `(.L_x_58) ;  /* 0x0000000101187547 */ /* 0x000fec000b800000 */
.L_x_59:
[----:B------:R-:W-:Y:S05]  /*2f70*/  NANOSLEEP 0x64 ;  /* 0x000000640000795d */ /* 0x000fea0003800000 */
[----:B------:R-:W-:-:S05]  /*2f80*/  UMOV UR5, 0x10 ;  /* 0x0000001000057882 */ /* 0x000fca0000000000 */
[----:B------:R-:W-:Y:S04]  /*2f90*/  DEPBAR.LE SB1, 0x36 ;  /* 0x00009d800000791a */ /* 0x000fe80000000000 */
[----:B------:R-:W1:Y:S02]  /*2fa0*/  UTCATOMSWS.2CTA.FIND_AND_SET.ALIGN UP1, UR5, UR5 ;  /* 0x00000005000575e3 */ /* 0x000e640008220800 */
[----:B-1----:R-:W-:Y:S01]  /*2fb0*/  MOV R11, UR5 ;  /* 0x00000005000b7c02 */ /* 0x002fe20008000f00 */
[----:B------:R-:W-:Y:S05]  /*2fc0*/  BRA.U !UP1, `(.L_x_59) ;  /* 0xfffffffd09e87547 */ /* 0x000fea000b83ffff */
.L_x_58:
[----:B------:R-:W1:Y:S01]  /*2fd0*/  LDS R5, [UR4+0x10] ;  /* 0x00001004ff057984 */ /* 0x000e620008000800 */
[----:B------:R-:W-:Y:S01]  /*2fe0*/  IMAD.U32 R3, RZ, RZ, UR37 ;  /* 0x00000025ff037e24 */ /* 0x000fe2000f8e00ff */
[----:B------:R-:W-:-:S03]  /*2ff0*/  MOV R2, UR8 ;  /* 0x0000000800027c02 */ /* 0x000fc60008000f00 */
[----:B------:R-:W-:Y:S01]  /*3000*/  VIADD R3, R3, 0x130 ;  /* 0x0000013003037836 */ /* 0x000fe20000000000 */
[----:B-1----:R-:W-:-:S04]  /*3010*/  SHF.L.U32 R5, R5, 0x1f, RZ ;  /* 0x0000001f05057819 */ /* 0x002fc800000006ff */
[----:B------:R-:W1:Y:S02]  /*3020*/  SYNCS.PHASECHK.TRANS64.TRYWAIT P0, [UR4+0x8], R5 ;  /* 0x00000805ff0075a7 */ /* 0x000e640008001104 */
[----:B-1----:R-:W-:Y:S05]  /*3030*/  @P0 BRA `(.L_x_60) ;  /* 0x0000000000080947 */ /* 0x002fea0003800000 */
[----:B------:R-:W1:Y:S02]  /*3040*/  SYNCS.PHASECHK.TRANS64.TRYWAIT P0, [UR4+0x8], R5 ;  /* 0x00000805ff0075a7 */ /* 0x000e640008001104 */
[----:B-1----:R-:W-:Y:S05]  /*3050*/  @!P0 BRA `(.L_x_61) ;  /* 0x0000005800e08947 */ /* 0x002fea0003800000 */
.L_x_60:
[----:B-1----:R-:W-:Y:S01]  /*3060*/  HFMA2 R4, -RZ, RZ, 0, 5.9604644775390625e-08 ;  /* 0x00000001ff047431 */ /* 0x002fe200000001ff */
[----:B------:R-:W-:Y:S01]  /*3070*/  UPRMT UR5, UR8, 0x654, UR6 ;  /* 0x0000065408057896 */ /* 0x000fe20008000006 */
[----:B------:R-:W-:Y:S01]  /*3080*/  IMAD.MOV.U32 R6, RZ, RZ, 0xffff ;  /* 0x0000ffffff067424 */ /* 0x000fe200078e00ff */
[----:B------:R-:W-:Y:S01]  /*3090*/  PRMT R2, R2, 0x654, R3 ;  /* 0x0000065402027816 */ /* 0x000fe20000000003 */
[----:B------:R-:W-:Y:S02]  /*30a0*/  IMAD.MOV.U32 R5, RZ, RZ, 0x4 ;  /* 0x00000004ff057424 */ /* 0x000fe400078e00ff */
[----:B------:R-:W-:Y:S01]  /*30b0*/  IMAD.SHL.U32 R9, R11, 0x20, RZ ;  /* 0x000000200b097824 */ /* 0x000fe200078e00ff */
[----:B------:R-:W-:Y:S02]  /*30c0*/  MOV R3, UR5 ;  /* 0x0000000500037c02 */ /* 0x000fe40008000f00 */
[-C--:B------:R-:W-:Y:S01]  /*30d0*/  SHF.L.U32 R7, R6, R11.reuse, RZ ;  /* 0x0000000b06077219 */ /* 0x080fe200000006ff */
[----:B------:R1:W-:Y:S01]  /*30e0*/  SYNCS.ARRIVE.TRANS64.RED RZ, [UR5], R5 ;  /* 0x00000005ffff79a7 */ /* 0x0003e20008000405 */
[----:B------:R-:W-:Y:S01]  /*30f0*/  SHF.L.U32 R6, R4, R11, RZ ;  /* 0x0000000b04067219 */ /* 0x000fe200000006ff */
[----:B------:R1:W-:Y:S04]  /*3100*/  STS [UR37+0x130], R9 ;  /* 0x00013009ff007988 */ /* 0x0003e80008000825 */
[----:B------:R1:W-:Y:S04]  /*3110*/  STAS [R2.64], R11 ;  /* 0x0000000b02007dbd */ /* 0x0003e8000c0008ff */
[----:B------:R1:W-:Y:S04]  /*3120*/  ATOMS.OR RZ, [UR4+0x14], R7 ;  /* 0x00001407ffff798c */ /* 0x0003e8000b000004 */
[----:B------:R1:W-:Y:S04]  /*3130*/  ATOMS.OR RZ, [UR4+0x18], R6 ;  /* 0x00001806ffff798c */ /* 0x0003e8000b000004 */
[----:B------:R1:W-:Y:S02]  /*3140*/  ATOMS.XOR RZ, [UR4+0x10], R4 ;  /* 0x00001004ffff798c */ /* 0x0003e4000b800004 */
.L_x_57:
[----:B------:R-:W-:Y:S05]  /*3150*/  BSYNC B0 ;  /* 0x0000000000007941 */ /* 0x000fea0003800000 */
.L_x_56:
[----:B------:R-:W-:Y:S05]  /*3160*/  BRA.U UP0, `(.L_x_62) ;  /* 0x00000001006c7547 */ /* 0x000fea000b800000 */
[----:B------:R-:W-:-:S03]  /*3170*/  UMOV UR5, 0xffffffff ;  /* 0xffffffff00057882 */ /* 0x000fc60000000000 */
[----:B------:R-:W-:Y:S05]  /*3180*/  BRA.DIV UR5, `(.L_x_63) ;  /* 0x0000005a05ac7947 */ /* 0x000fea000b800000 */
[----:B------:R-:W-:-:S13]  /*3190*/  ELECT P6, URZ, PT ;  /* 0x0000000000ff782f */ /* 0x000fda00038c0000 */
.L_x_163:
[----:B------:R-:W-:Y:S05]  /*31a0*/  @!P6 BRA `(.L_x_62) ;  /* 0x00000000005ce947 */ /* 0x000fea0003800000 */
[----:B-1----:R-:W1:Y:S02]  /*31b0*/  LDS R3, [UR4+0x10] ;  /* 0x00001004ff037984 */ /* 0x002e640008000800 */
[----:B-1----:R-:W-:-:S04]  /*31c0*/  SHF.L.U32 R3, R3, 0x1f, RZ ;  /* 0x0000001f03037819 */ /* 0x002fc800000006ff */
[----:B------:R-:W1:Y:S02]  /*31d0*/  SYNCS.PHASECHK.TRANS64.TRYWAIT P0, [UR4+0x8], R3 ;  /* 0x00000803ff0075a7 */ /* 0x000e640008001104 */
[----:B-1----:R-:W-:Y:S05]  /*31e0*/  @P0 BRA `(.L_x_64) ;  /* 0x0000000000080947 */ /* 0x002fea0003800000 */
[----:B------:R-:W1:Y:S02]  /*31f0*/  SYNCS.PHASECHK.TRANS64.TRYWAIT P0, [UR4+0x8], R3 ;  /* 0x00000803ff0075a7 */ /* 0x000e640008001104 */
[----:B-1----:R-:W-:Y:S05]  /*3200*/  @!P0 BRA `(.L_x_65) ;  /* 0x0000005800ac8947 */ /* 0x002fea0003800000 */
.L_x_64:
[----:B------:R-:W2:Y:S01]  /*3210*/  LDS R5, [UR37+0x130] ;  /* 0x00013025ff057984 */ /* 0x000ea20008000800 */
[----:B-1----:R-:W-:Y:S02]  /*3220*/  HFMA2 R2, -RZ, RZ, 0, 5.9604644775390625e-08 ;  /* 0x00000001ff027431 */ /* 0x002fe400000001ff */
[----:B------:R-:W-:Y:S01]  /*3230*/  IMAD.MOV.U32 R3, RZ, RZ, 0xffff ;  /* 0x0000ffffff037424 */ /* 0x000fe200078e00ff */
[----:B------:R-:W-:Y:S01]  /*3240*/  UPRMT UR5, UR8, 0x654, UR6 ;  /* 0x0000065408057896 */ /* 0x000fe20008000006 */
[----:B--2---:R-:W-:-:S03]  /*3250*/  IMAD.SHL.U32 R4, R5, 0x20, RZ ;  /* 0x0000002005047824 */ /* 0x004fc600078e00ff */
[-C--:B------:R-:W-:Y:S02]  /*3260*/  SHF.L.U32 R3, R3, R5.reuse, RZ ;  /* 0x0000000503037219 */ /* 0x080fe400000006ff */
[----:B------:R-:W-:Y:S01]  /*3270*/  SHF.L.U32 R5, R2, R5, RZ ;  /* 0x0000000502057219 */ /* 0x000fe200000006ff */
[----:B------:R2:W-:Y:S04]  /*3280*/  STS [UR37+0x130], R4 ;  /* 0x00013004ff007988 */ /* 0x0005e80008000825 */
[----:B------:R2:W-:Y:S04]  /*3290*/  ATOMS.OR RZ, [UR4+0x14], R3 ;  /* 0x00001403ffff798c */ /* 0x0005e8000b000004 */
[----:B------:R2:W-:Y:S01]  /*32a0*/  ATOMS.OR RZ, [UR4+0x18], R5 ;  /* 0x00001805ffff798c */ /* 0x0005e2000b000004 */
[----:B------:R-:W-:Y:S03]  /*32b0*/  SYNCS.ARRIVE.TRANS64.RED.A1T0 RZ, [UR5], RZ ;  /* 0x000000ffffff79a7 */ /* 0x000fe60008100405 */
[----:B------:R2:W-:Y:S01]  /*32c0*/  ATOMS.XOR RZ, [UR4+0x10], R2 ;  /* 0x00001002ffff798c */ /* 0x0005e2000b800004 */
[----:B------:R-:W-:Y:S05]  /*32d0*/  BRA `(.L_x_62) ;  /* 0x0000000000107947 */ /* 0x000fea0003800000 */
.L_x_55:
[----:B------:R-:W-:-:S05]  /*32e0*/  MOV R2, 0xffffffff ;  /* 0xffffffff00027802 */ /* 0x000fca0000000f00 */
[----:B------:R1:W-:Y:S02]  /*32f0*/  STS [UR37+0x130], R2 ;  /* 0x00013002ff007988 */ /* 0x0003e40008000825 */
[----:B-1----:R-:W-:Y:S02]  /*3300*/  MOV R2, 0x3320 ;  /* 0x0000332000027802 */ /* 0x002fe40000000f00 */
[----:B-----5:R-:W-:Y:S05]  /*3310*/  CALL.REL.NOINC `($__internal_1_$__cuda_sm10x_tcgen05_guardrail_trap_phase_invalid_during_alloc) ;  /* 0x0000006000807944 */ /* 0x020fea0003c00000 */
.L_x_62:
[----:B------:R-:W-:Y:S05]  /*3320*/  WARPSYNC.ALL ;  /* 0x0000000000007948 */ /* 0x000fea0003800000 */
[----:B------:R-:W3:Y:S01]  /*3330*/  S2UR UR5, SR_CgaCtaId ;  /* 0x00000000000579c3 */ /* 0x000ee20000008800 */
[----:B------:R-:W-:Y:S01]  /*3340*/  UMOV UR4, 0x400 ;  /* 0x0000040000047882 */ /* 0x000fe20000000000 */
[----:B------:R-:W-:-:S06]  /*3350*/  NOP ;  /* 0x0000000000007918 */ /* 0x000fcc0000000000 */
[----:B------:R-:W-:Y:S06]  /*3360*/  BAR.ARV 0x6, 0xa0 ;  /* 0x0182800000007b1d */ /* 0x000fec0000002000 */
[----:B------:R-:W4:Y:S01]  /*3370*/  LDCU UR6, c[0x0][0x38c] ;  /* 0x00007180ff0677ac */ /* 0x000f220008000800 */
[----:B------:R-:W-:Y:S01]  /*3380*/  LOP3.LUT R0, R0, 0xffff, RZ, 0xc0, !PT ;  /* 0x0000ffff00007812 */ /* 0x000fe200078ec0ff */
[----:B-1----:R-:W-:Y:S01]  /*3390*/  IMAD.MOV.U32 R9, RZ, RZ, 0x1 ;  /* 0x00000001ff097424 */ /* 0x002fe200078e00ff */
[----:B------:R-:W-:Y:S01]  /*33a0*/  LOP3.LUT R8, R8, 0xffff, RZ, 0xc0, !PT ;  /* 0x0000ffff08087812 */ /* 0x000fe200078ec0ff */
[----:B------:R-:W-:Y:S01]  /*33b0*/  UMOV UR17, URZ ;  /* 0x000000ff00117c82 */ /* 0x000fe20008000000 */
[----:B------:R-:W-:Y:S01]  /*33c0*/  R2UR UR11, R0 ;  /* 0x00000000000b72ca */ /* 0x000fe200000e0000 */
[----:B------:R-:W-:Y:S01]  /*33d0*/  UMOV UR16, URZ ;  /* 0x000000ff00107c82 */ /* 0x000fe20008000000 */
[----:B------:R-:W-:Y:S01]  /*33e0*/  R2UR UR12, R8 ;  /* 0x00000000080c72ca */ /* 0x000fe200000e0000 */
[----:B------:R-:W-:Y:S01]  /*33f0*/  IMAD.MOV.U32 R8, RZ, RZ, RZ ;  /* 0x000000ffff087224 */ /* 0x000fe200078e00ff */
[----:B------:R-:W-:Y:S01]  /*3400*/  UMOV UR15, URZ ;  /* 0x000000ff000f7c82 */ /* 0x000fe20008000000 */
[----:B---3--:R-:W-:-:S02]  /*3410*/  ULEA UR5, UR5, UR4, 0x18 ;  /* 0x0000000405057291 */ /* 0x008fc4000f8ec0ff */
[----:B------:R-:W-:Y:S02]  /*3420*/  UISETP.NE.AND UP2, UPT, UR9, URZ, UPT ;  /* 0x000000ff0900728c */ /* 0x000fe4000bf45270 */
[----:B------:R-:W-:Y:S02]  /*3430*/  UIADD3 UR20, UPT, UPT, UR5, 0x4300, URZ ;  /* 0x0000430005147890 */ /* 0x000fe4000fffe0ff */
[----:B------:R-:W-:Y:S02]  /*3440*/  UIADD3 UR19, UPT, UPT, UR5, 0xa300, URZ ;  /* 0x0000a30005137890 */ /* 0x000fe4000fffe0ff */
[----:B----4-:R-:W-:Y:S01]  /*3450*/  UIADD3 UR6, UPT, UPT, UR6, 0x3f, URZ ;  /* 0x0000003f06067890 */ /* 0x010fe2000fffe0ff */
[----:B--2---:R-:W1:Y:S01]  /*3460*/  LDS R2, [UR5+0x130] ;  /* 0x00013005ff027984 */ /* 0x004e620008000800 */
[----:B------:R-:W-:Y:S02]  /*3470*/  USHF.R.U32.HI UR20, URZ, 0x4, UR20 ;  /* 0x00000004ff147899 */ /* 0x000fe40008011614 */
[----:B------:R-:W-:-:S02]  /*3480*/  USHF.R.S32.HI UR4, URZ, 0x1f, UR6 ;  /* 0x0000001fff047899 */ /* 0x000fc40008011406 */
[----:B------:R-:W-:Y:S02]  /*3490*/  USHF.R.U32.HI UR19, URZ, 0x4, UR19 ;  /* 0x00000004ff137899 */ /* 0x000fe40008011613 */
[----:B------:R-:W-:Y:S01]  /*34a0*/  ULEA.HI UR4, UR4, UR6, URZ, 0x6 ;  /* 0x0000000604047291 */ /* 0x000fe2000f8f30ff */
[----:B------:R-:W-:Y:S01]  /*34b0*/  UMOV UR28, 0x0 ;  /* 0x00000000001c7882 */ /* 0x000fe20000000000 */
[----:B------:R-:W-:Y:S02]  /*34c0*/  UMOV UR29, 0x8218010 ;  /* 0x08218010001d7882 */ /* 0x000fe40000000000 */
[----:B------:R-:W-:Y:S02]  /*34d0*/  USHF.R.S32.HI UR4, URZ, 0x6, UR4 ;  /* 0x00000006ff047899 */ /* 0x000fe40008011404 */
[----:B------:R-:W-:Y:S02]  /*34e0*/  ULOP3.LUT UR20, UR20, 0x3fff, URZ, 0xc0, !UPT ;  /* 0x00003fff14147892 */ /* 0x000fe4000f8ec0ff */
[----:B------:R-:W-:-:S02]  /*34f0*/  UISETP.LT.AND UP0, UPT, UR4, 0x1, UPT ;  /* 0x000000010400788c */ /* 0x000fc4000bf01270 */
[----:B------:R-:W-:Y:S02]  /*3500*/  ULOP3.LUT UR19, UR19, 0x3fff, URZ, 0xc0, !UPT ;  /* 0x00003fff13137892 */ /* 0x000fe4000f8ec0ff */
[----:B------:R-:W-:Y:S01]  /*3510*/  USEL UR18, UR4, 0x1, !UP0 ;  /* 0x0000000104127887 */ /* 0x000fe2000c000000 */
[----:B------:R-:W-:Y:S01]  /*3520*/  UMOV UR26, 0x0 ;  /* 0x00000000001a7882 */ /* 0x000fe20000000000 */
[----:B------:R-:W-:Y:S01]  /*3530*/  UMOV UR27, 0x8218010 ;  /* 0x08218010001b7882 */ /* 0x000fe20000000000 */
[----:B------:R-:W-:Y:S01]  /*3540*/  UMOV UR24, 0x0 ;  /* 0x0000000000187882 */ /* 0x000fe20000000000 */
[----:B------:R-:W-:Y:S01]  /*3550*/  UMOV UR25, 0x8218010 ;  /* 0x0821801000197882 */ /* 0x000fe20000000000 */
[----:B------:R-:W-:Y:S01]  /*3560*/  UMOV UR22, 0x0 ;  /* 0x0000000000167882 */ /* 0x000fe20000000000 */
[----:B------:R-:W-:Y:S01]  /*3570*/  UMOV UR23, 0x8218010 ;  /* 0x0821801000177882 */ /* 0x000fe20000000000 */
[----:B-1----:R-:W-:Y:S02]  /*3580*/  R2UR UR21, R2 ;  /* 0x00000000021572ca */ /* 0x002fe400000e0000 */
[----:B------:R-:W-:-:S13]  /*3590*/  CS2R R2, SRZ ;  /* 0x0000000000027805 */ /* 0x000fda000001ff00 */
.L_x_73:
[C---:B------:R-:W-:Y:S02]  /*35a0*/  LEA R0, R8.reuse, UR5, 0x3 ;  /* 0x0000000508007c11 */ /* 0x040fe4000f8e18ff */
[----:B------:R-:W-:Y:S02]  /*35b0*/  SHF.L.U32 R5, R3, 0x1f, RZ ;  /* 0x0000001f03057819 */ /* 0x000fe400000006ff */
[----:B------:R-:W-:Y:S02]  /*35c0*/  LEA R4, R8, UR5, 0x4 ;  /* 0x0000000508047c11 */ /* 0x000fe4000f8e20ff */
[----:B------:R-:W1:Y:S02]  /*35d0*/  SYNCS.PHASECHK.TRANS64.TRYWAIT P0, [R0+URZ+0x80], R5 ;  /* 0x00008005000075a7 */ /* 0x000e6400080011ff */
[----:B-1-34-:R-:W-:Y:S05]  /*35e0*/  @!P0 BRA `(.L_x_66) ;  /* 0x0000005400cc8947 */ /* 0x01afea0003800000 */
.L_x_164:
[----:B-1----:R-:W1:Y:S01]  /*35f0*/  LDS.128 R4, [R4+0x110] ;  /* 0x0001100004047984 */ /* 0x002e620000000c00 */
[----:B------:R-:W-:Y:S02]  /*3600*/  VIADD R0, R0, 0x90 ;  /* 0x0000009000007836 */ /* 0x000fe40000000000 */
[----:B------:R-:W-:Y:S01]  /*3610*/  VIADD R8, R8, 0x1 ;  /* 0x0000000108087836 */ /* 0x000fe20000000000 */
[----:B------:R-:W-:Y:S01]  /*3620*/  @!PT LDS RZ, [RZ] ;  /* 0x00000000fffff984 */ /* 0x000fe20000000800 */
[----:B------:R-:W-:Y:S01]  /*3630*/  @!PT LDS RZ, [RZ] ;  /* 0x00000000fffff984 */ /* 0x000fe20000000800 */
[----:B------:R-:W-:Y:S01]  /*3640*/  @!PT LDS RZ, [RZ] ;  /* 0x00000000fffff984 */ /* 0x000fe20000000800 */
[----:B------:R-:W-:Y:S01]  /*3650*/  @!PT LDS RZ, [RZ] ;  /* 0x00000000fffff984 */ /* 0x000fe20000000800 */
[----:B------:R2:W-:Y:S06]  /*3660*/  MEMBAR.ALL.CTA ;  /* 0x0000000000007992 */ /* 0x0005ec0000008000 */
[----:B--2---:R-:W2:Y:S01]  /*3670*/  FENCE.VIEW.ASYNC.S ;  /* 0x00000000000073c6 */ /* 0x004ea20000000000 */
[----:B------:R-:W-:-:S04]  /*3680*/  PRMT R0, RZ, 0x654, R0 ;  /* 0x00000654ff007816 */ /* 0x000fc80000000000 */
[----:B--2---:R2:W-:Y:S01]  /*3690*/  SYNCS.ARRIVE.TRANS64.RED.A1T0 RZ, [R0+URZ], RZ ;  /* 0x000000ff00ff79a7 */ /* 0x0045e200081004ff */
[----:B-1----:R-:W-:Y:S01]  /*36a0*/  LOP3.LUT P1, RZ, R6, 0x1, RZ, 0xc0, !PT ;  /* 0x0000000106ff7812 */ /* 0x002fe2000782c0ff */
[----:B--2---:R-:W-:-:S12]  /*36b0*/  BRA.U UP2, `(.L_x_67) ;  /* 0x0000000502087547 */ /* 0x004fd8000b800000 */
[----:B------:R-:W1:Y:S01]  /*36c0*/  LDCU UR6, c[0x0][0x38c] ;  /* 0x00007180ff0677ac */ /* 0x000e620008000800 */
[----:B------:R-:W-:Y:S02]  /*36d0*/  PLOP3.LUT P2, PT, PT, PT, PT, 0x80, 0x8 ;  /* 0x000000000008781c */ /* 0x000fe40003f4f070 */
[----:B------:R-:W-:Y:S01]  /*36e0*/  SHF.L.U32 R5, R9, 0x1f, RZ ;  /* 0x0000001f09057819 */ /* 0x000fe200000006ff */
[----:B------:R-:W-:Y:S02]  /*36f0*/  ULEA UR7, UR17, UR5, 0x3 ;  /* 0x0000000511077291 */ /* 0x000fe4000f8e18ff */
[----:B------:R-:W-:Y:S02]  /*3700*/  ULEA UR10, UR17, UR21, 0x6 ;  /* 0x00000015110a7291 */ /* 0x000fe4000f8e30ff */
[----:B-1----:R-:W-:-:S06]  /*3710*/  UISETP.GE.AND UP0, UPT, UR6, 0x1, UPT ;  /* 0x000000010600788c */ /* 0x002fcc000bf06270 */
[----:B------:R-:W-:-:S05]  /*3720*/  PLOP3.LUT P0, PT, PT, PT, UP0, 0x80, 0x8 ;  /* 0x000000000008781c */ /* 0x000fca0003f0f008 */
[----:B------:R-:W-:-:S08]  /*3730*/  @UP0 ULEA UR6, UR16, UR5, 0x3 ;  /* 0x0000000510060291 */ /* 0x000fd0000f8e18ff */
[----:B------:R-:W-:-:S04]  /*3740*/  @P0 SHF.L.U32 R0, R2, 0x1f, RZ ;  /* 0x0000001f02000819 */ /* 0x000fc800000006ff */
[----:B------:R1:W2:Y:S01]  /*3750*/  @P0 SYNCS.PHASECHK.TRANS64.TRYWAIT P2, [UR6], R0 ;  /* 0x00000000ff0005a7 */ /* 0x0002a20008041106 */
[----:B------:R-:W3:Y:S02]  /*3760*/  SYNCS.PHASECHK.TRANS64.TRYWAIT P0, [UR7+0xc0], R5 ;  /* 0x0000c005ff0075a7 */ /* 0x000ee40008001107 */
[----:B-123--:R-:W-:Y:S05]  /*3770*/  @!P0 BRA `(.L_x_68) ;  /* 0x00000054007c8947 */ /* 0x00efea0003800000 */
.L_x_166:
[----:B------:R-:W-:Y:S01]  /*3780*/  UMOV UR14, UR15 ;  /* 0x0000000f000e7c82 */ /* 0x000fe20008000000 */
[----:B------:R-:W-:Y:S05]  /*3790*/  BRA.U !UP0, `(.L_x_69) ;  /* 0x0000000108c07547 */ /* 0x000fea000b800000 */
[----:B------:R-:W-:Y:S02]  /*37a0*/  UIADD3 UR14, UPT, UPT, UR18, UR15, URZ ;  /* 0x0000000f120e7290 */ /* 0x000fe4000fffe0ff */
[----:B------:R-:W-:Y:S01]  /*37b0*/  UPLOP3.LUT UP3, UPT, UPT, UPT, UPT, 0x40, 0x4 ;  /* 0x000000000004789c */ /* 0x000fe20003f6e870 */
[----:B------:R-:W-:Y:S01]  /*37c0*/  UMOV UR13, UR4 ;  /* 0x00000004000d7c82 */ /* 0x000fe20008000000 */
[----:B------:R-:W-:-:S09]  /*37d0*/  UMOV UR46, UR16 ;  /* 0x00000010002e7c82 */ /* 0x000fd20008000000 */
.L_x_72:
[----:B--2---:R-:W-:Y:S01]  /*37e0*/  ULEA UR6, UR46, UR5, 0x3 ;  /* 0x000000052e067291 */ /* 0x004fe2000f8e18ff */
[----:B---3--:R-:W-:Y:S11]  /*37f0*/  @P2 BRA `(.L_x_70) ;  /* 0x00000000000c2947 */ /* 0x008ff60003800000 */
[----:B-1----:R-:W-:Y:S04]  /*3800*/  SHF.L.U32 R5, R2, 0x1f, RZ ;  /* 0x0000001f02057819 */ /* 0x002fe800000006ff */
[----:B------:R-:W1:Y:S02]  /*3810*/  SYNCS.PHASECHK.TRANS64.TRYWAIT P0, [UR6], R5 ;  /* 0x00000005ff0075a7 */ /* 0x000e640008001106 */
[----:B-1----:R-:W-:Y:S05]  /*3820*/  @!P0 BRA `(.L_x_71) ;  /* 0x0000005400688947 */ /* 0x002fea0003800000 */
.L_x_70:
[----:B------:R-:W-:Y:S01]  /*3830*/  UISETP.NE.AND UP0, UPT, UR13, 0x1, UPT ;  /* 0x000000010d00788c */ /* 0x000fe2000bf05270 */
[----:B------:R-:W-:Y:S01]  /*3840*/  PLOP3.LUT P2, PT, PT, PT, PT, 0x80, 0x8 ;  /* 0x000000000008781c */ /* 0x000fe20003f4f070 */
[----:B------:R-:W-:Y:S02]  /*3850*/  UIADD3 UR16, UPT, UPT, UR46, 0x1, URZ ;  /* 0x000000012e107890 */ /* 0x000fe4000fffe0ff */
[----:B------:R-:W-:Y:S02]  /*3860*/  ULEA UR32, UR46, UR20, 0x9 ;  /* 0x000000142e207291 */ /* 0x000fe4000f8e48ff */
[----:B------:R-:W-:Y:S01]  /*3870*/  UISETP.NE.AND UP1, UPT, UR16, 0x3, UPT ;  /* 0x000000031000788c */ /* 0x000fe2000bf25270 */
[----:B------:R-:W-:Y:S01]  /*3880*/  PLOP3.LUT P0, PT, PT, PT, UP0, 0x80, 0x8 ;  /* 0x000000000008781c */ /* 0x000fe20003f0f008 */
[----:B------:R-:W-:Y:S02]  /*3890*/  UIADD3 UR44, UPT, UPT, UR32, 0x80, URZ ;  /* 0x00000080202c7890 */ /* 0x000fe4000fffe0ff */
[----:B------:R-:W-:Y:S02]  /*38a0*/  USEL UR31, URZ, 0x1, UP1 ;  /* 0x00000001ff1f7887 */ /* 0x000fe40008800000 */
[----:B------:R-:W-:Y:S02]  /*38b0*/  USEL UR16, UR16, URZ, UP1 ;  /* 0x000000ff10107287 */ /* 0x000fe40008800000 */
[----:B------:R-:W-:Y:S02]  /*38c0*/  UIADD3 UR40, UPT, UPT, UR32, 0x100, URZ ;  /* 0x0000010020287890 */ /* 0x000fe4000fffe0ff */
[----:B------:R-:W-:Y:S01]  /*38d0*/  @UP0 ULEA UR30, UR16, UR5, 0x3 ;  /* 0x00000005101e0291 */ /* 0x000fe2000f8e18ff */
[----:B------:R-:W-:Y:S01]  /*38e0*/  LOP3.LUT R2, R2, UR31, RZ, 0x3c, !PT ;  /* 0x0000001f02027c12 */ /* 0x000fe2000f8e3cff */
[----:B------:R-:W-:Y:S02]  /*38f0*/  UIADD3 UR36, UPT, UPT, UR32, 0x180, URZ ;  /* 0x0000018020247890 */ /* 0x000fe4000fffe0ff */
[----:B------:R-:W-:Y:S01]  /*3900*/  UIADD3 UR6, UPT, UPT, UR6, 0x18, URZ ;  /* 0x0000001806067890 */ /* 0x000fe2000fffe0ff */
[----:B-1----:R-:W-:Y:S01]  /*3910*/  @P0 SHF.L.U32 R0, R2, 0x1f, RZ ;  /* 0x0000001f02000819 */ /* 0x002fe200000006ff */
[----:B------:R-:W-:Y:S02]  /*3920*/  UIADD3 UR15, UPT, UPT, UR15, 0x1, URZ ;  /* 0x000000010f0f7890 */ /* 0x000fe4000fffe0ff */
[----:B------:R-:W-:Y:S01]  /*3930*/  UIADD3 UR13, UPT, UPT, UR13, -0x1, URZ ;  /* 0xffffffff0d0d7890 */ /* 0x000fe2000fffe0ff */
[----:B------:R2:W3:Y:S01]  /*3940*/  @P0 SYNCS.PHASECHK.TRANS64.TRYWAIT P2, [UR30], R0 ;  /* 0x00000000ff0005a7 */ /* 0x0004e2000804111e */
[----:B------:R-:W-:Y:S02]  /*3950*/  ULEA UR30, UR46, UR19, 0x9 ;  /* 0x000000132e1e7291 */ /* 0x000fe4000f8e48ff */
[----:B------:R-:W-:Y:S02]  /*3960*/  UISETP.NE.AND UP0, UPT, UR15, UR14, UPT ;  /* 0x0000000e0f00728c */ /* 0x000fe4000bf05270 */
[----:B------:R-:W-:Y:S02]  /*3970*/  UIADD3 UR42, UPT, UPT, UR30, 0x80, URZ ;  /* 0x000000801e2a7890 */ /* 0x000fe4000fffe0ff */
[----:B------:R-:W-:Y:S02]  /*3980*/  UIADD3 UR38, UPT, UPT, UR30, 0x100, URZ ;  /* 0x000001001e267890 */ /* 0x000fe4000fffe0ff */
[----:B------:R-:W-:Y:S01]  /*3990*/  UIADD3 UR34, UPT, UPT, UR30, 0x180, URZ ;  /* 0x000001801e227890 */ /* 0x000fe2000fffe0ff */
[----:B------:R-:W-:Y:S01]  /*39a0*/  UMOV UR33, 0x40004040 ;  /* 0x4000404000217882 */ /* 0x000fe20000000000 */
[----:B------:R-:W-:Y:S01]  /*39b0*/  UMOV UR31, 0x40004040 ;  /* 0x40004040001f7882 */ /* 0x000fe20000000000 */
[----:B------:R-:W-:Y:S01]  /*39c0*/  UMOV UR45, 0x40004040 ;  /* 0x40004040002d7882 */ /* 0x000fe20000000000 */
[----:B------:R2:W-:Y:S01]  /*39d0*/  UTCHMMA.2CTA gdesc[UR32], gdesc[UR30], tmem[UR10], tmem[UR28], idesc[UR29], UP3 ;  /* 0x00ff1c1e200075ea */ /* 0x0005e20009a0000a */
[----:B------:R-:W-:Y:S01]  /*39e0*/  UPLOP3.LUT UP3, UPT, UPT, UPT, UPT, 0x80, 0x8 ;  /* 0x000000000008789c */ /* 0x000fe20003f6f070 */
[----:B------:R-:W-:Y:S01]  /*39f0*/  UMOV UR43, 0x40004040 ;  /* 0x40004040002b7882 */ /* 0x000fe20000000000 */
[----:B------:R-:W-:Y:S01]  /*3a00*/  UMOV UR41, 0x40004040 ;  /* 0x4000404000297882 */ /* 0x000fe20000000000 */
[----:B------:R2:W-:Y:S01]  /*3a10*/  UTCHMMA.2CTA gdesc[UR44], gdesc[UR42], tmem[UR10], tmem[UR26], idesc[UR27], UPT ;  /* 0x00ff1a2a2c0075ea */ /* 0x0005e2000ba0000a */
[----:B------:R-:W-:Y:S01]  /*3a20*/  UMOV UR39, 0x40004040 ;  /* 0x4000404000277882 */ /* 0x000fe20000000000 */
[----:B------:R-:W-:Y:S01]  /*3a30*/  UMOV UR37, 0x40004040 ;  /* 0x4000404000257882 */ /* 0x000fe20000000000 */
[----:B------:R-:W-:Y:S01]  /*3a40*/  UMOV UR35, 0x40004040 ;  /* 0x4000404000237882 */ /* 0x000fe20000000000 */
[----:B------:R2:W-:Y:S01]  /*3a50*/  UTCHMMA.2CTA gdesc[UR40], gdesc[UR38], tmem[UR10], tmem[UR24], idesc[UR25], UPT ;  /* 0x00ff1826280075ea */ /* 0x0005e2000ba0000a */
[----:B------:R2:W-:Y:S01]  /*3a60*/  UTCHMMA.2CTA gdesc[UR36], gdesc[UR34], tmem[UR10], tmem[UR22], idesc[UR23], UPT ;  /* 0x00ff1622240075ea */ /* 0x0005e2000ba0000a */
[----:B------:R2:W-:Y:S01]  /*3a70*/  UTCBAR.2CTA.MULTICAST [UR6], URZ, UR12 ;  /* 0x000000ff060073e9 */ /* 0x0005e2000820080c */
[----:B------:R-:W-:Y:S01]  /*3a80*/  UMOV UR46, UR16 ;  /* 0x00000010002e7c82 */ /* 0x000fe20008000000 */
[----:B------:R-:W-:Y:S05]  /*3a90*/  BRA.U UP0, `(.L_x_72) ;  /* 0xfffffffd00507547 */ /* 0x000fea000b83ffff */
.L_x_69:
[----:B------:R-:W-:Y:S01]  /*3aa0*/  UIADD3 UR7, UPT, UPT, UR7, 0xa0, URZ ;  /* 0x000000a007077890 */ /* 0x000fe2000fffe0ff */
[----:B------:R-:W-:-:S08]  /*3ab0*/  UMOV UR15, UR14 ;  /* 0x0000000e000f7c82 */ /* 0x000fd00008000000 */
[----:B------:R4:W-:Y:S01]  /*3ac0*/  UTCBAR.2CTA.MULTICAST [UR7], URZ, UR11 ;  /* 0x000000ff070073e9 */ /* 0x0009e2000820080b */
[----:B------:R-:W-:Y:S02]  /*3ad0*/  NOP ;  /* 0x0000000000007918 */ /* 0x000fe40000000000 */
.L_x_67:
[----:B------:R-:W-:Y:S01]  /*3ae0*/  UIADD3 UR17, UPT, UPT, UR17, 0x1, URZ ;  /* 0x0000000111117890 */ /* 0x000fe2000fffe0ff */
[----:B------:R-:W-:-:S03]  /*3af0*/  ISETP.NE.AND P0, PT, R8, 0x2, PT ;  /* 0x000000020800780c */ /* 0x000fc60003f05270 */
[----:B------:R-:W-:Y:S01]  /*3b00*/  UISETP.NE.AND UP0, UPT, UR17, 0x4, UPT ;  /* 0x000000041100788c */ /* 0x000fe2000bf05270 */
[----:B-12---:R-:W-:Y:S02]  /*3b10*/  SEL R0, RZ, 0x1, P0 ;  /* 0x00000001ff007807 */ /* 0x006fe40000000000 */
[----:B------:R-:W-:Y:S01]  /*3b20*/  SEL R8, R8, RZ, P0 ;  /* 0x000000ff08087207 */ /* 0x000fe20000000000 */
[----:B------:R-:W-:Y:S01]  /*3b30*/  USEL UR6, URZ, 0x1, UP0 ;  /* 0x00000001ff067887 */ /* 0x000fe20008000000 */
[----:B------:R-:W-:Y:S01]  /*3b40*/  LOP3.LUT R3, R3, R0, RZ, 0x3c, !PT ;  /* 0x0000000003037212 */ /* 0x000fe200078e3cff */
[----:B------:R-:W-:-:S04]  /*3b50*/  USEL UR17, UR17, URZ, UP0 ;  /* 0x000000ff11117287 */ /* 0x000fc80008000000 */
[----:B------:R-:W-:Y:S01]  /*3b60*/  LOP3.LUT R9, R9, UR6, RZ, 0x3c, !PT ;  /* 0x0000000609097c12 */ /* 0x000fe2000f8e3cff */
[----:B------:R-:W-:Y:S07]  /*3b70*/  @P1 BRA `(.L_x_73) ;  /* 0xfffffff800881947 */ /* 0x000fee000383ffff */
[----:B------:R-:W1:Y:S01]  /*3b80*/  S2UR UR4, SR_CgaCtaId ;  /* 0x00000000000479c3 */ /* 0x000e620000008800 */
[----:B------:R-:W-:Y:S01]  /*3b90*/  ELECT P0, URZ, PT ;  /* 0x0000000000ff782f */ /* 0x000fe20003800000 */
[----:B------:R-:W-:Y:S01]  /*3ba0*/  HFMA2 R0, -RZ, RZ, 0, 5.9604644775390625e-08 ;  /* 0x00000001ff007431 */ /* 0x000fe200000001ff */
[----:B------:R-:W-:-:S05]  /*3bb0*/  UMOV UR6, 0x40 ;  /* 0x0000004000067882 */ /* 0x000fca0000000000 */
[----:B------:R-:W-:Y:S01]  /*3bc0*/  UVIRTCOUNT.DEALLOC.SMPOOL 0x80 ;  /* 0x000000800000784c */ /* 0x000fe20000000000 */
[----:B------:R-:W-:Y:S02]  /*3bd0*/  UISETP.NE.AND UP0, UPT, UR9, URZ, UPT ;  /* 0x000000ff0900728c */ /* 0x000fe4000bf05270 */
[----:B-1----:R-:W-:-:S09]  /*3be0*/  ULEA UR4, UR4, UR6, 0x18 ;  /* 0x0000000604047291 */ /* 0x002fd2000f8ec0ff */
[----:B------:R1:W-:Y:S01]  /*3bf0*/  @P0 STS.U8 [UR4+0x1c], R0 ;  /* 0x00001c00ff000988 */ /* 0x0003e20008000004 */
[----:B------:R-:W-:Y:S05]  /*3c00*/  BRA.U UP0, `(.L_x_74) ;  /* 0x0000000100a07547 */ /* 0x000fea000b800000 */
[----:B------:R-:W-:Y:S01]  /*3c10*/  UIADD3 UR6, UPT, UPT, UR5, 0xc0, URZ ;  /* 0x000000c005067890 */ /* 0x000fe2000fffe0ff */
[----:B------:R-:W-:-:S03]  /*3c20*/  SHF.L.U32 R3, R9, 0x1f, RZ ;  /* 0x0000001f09037819 */ /* 0x000fc600000006ff */
[----:B----4-:R-:W-:-:S09]  /*3c30*/  ULEA UR7, UR17, UR6, 0x3 ;  /* 0x0000000611077291 */ /* 0x010fd2000f8e18ff */
[----:B------:R-:W2:Y:S02]  /*3c40*/  SYNCS.PHASECHK.TRANS64.TRYWAIT P0, [UR7], R3 ;  /* 0x00000003ff0075a7 */ /* 0x000ea40008001107 */
[----:B--2---:R-:W-:Y:S05]  /*3c50*/  @!P0 BRA `(.L_x_75) ;  /* 0x0000005000748947 */ /* 0x004fea0003800000 */
.L_x_169:
        /* <DEDUP_REMOVED lines=9> */
.L_x_171:
        /* <DEDUP_REMOVED lines=9> */
.L_x_173:
[----:B------:R-:W-:-:S04]  /*3d80*/  UIADD3 UR9, UPT, UPT, UR9, 0x1, URZ ;  /* 0x0000000109097890 */ /* 0x000fc8000fffe0ff */
[----:B------:R-:W-:-:S04]  /*3d90*/  UISETP.NE.AND UP1, UPT, UR9, 0x4, UPT ;  /* 0x000000040900788c */ /* 0x000fc8000bf25270 */
[----:B------:R-:W-:Y:S02]  /*3da0*/  USEL UR7, URZ, 0x1, UP1 ;  /* 0x00000001ff077887 */ /* 0x000fe40008800000 */
[----:B------:R-:W-:-:S04]  /*3db0*/  USEL UR9, UR9, URZ, UP1 ;  /* 0x000000ff09097287 */ /* 0x000fc80008800000 */
[----:B------:R-:W-:Y:S01]  /*3dc0*/  ULEA UR9, UR9, UR6, 0x3 ;  /* 0x0000000609097291 */ /* 0x000fe2000f8e18ff */
[----:B-1----:R-:W-:-:S04]  /*3dd0*/  LOP3.LUT R3, R2, UR7, RZ, 0x3c, !PT ;  /* 0x0000000702037c12 */ /* 0x002fc8000f8e3cff */
[----:B------:R-:W-:Y:S01]  /*3de0*/  SHF.L.U32 R3, R3, 0x1f, RZ ;  /* 0x0000001f03037819 */ /* 0x000fe200000006ff */
[----:B------:R-:W-:-:S04]  /*3df0*/  IMAD.U32 R0, RZ, RZ, UR9 ;  /* 0x00000009ff007e24 */ /* 0x000fc8000f8e00ff */
[----:B------:R1:W2:Y:S03]  /*3e00*/  SYNCS.PHASECHK.TRANS64.TRYWAIT P0, [R0+URZ], R3 ;  /* 0x00000003000075a7 */ /* 0x0002a600080011ff */
[----:B--2---:R-:W-:Y:S05]  /*3e10*/  @!P0 NANOSLEEP.SYNCS 0x989680 ;  /* 0x009896800000895d */ /* 0x004fea0003900000 */
[----:B------:R-:W2:Y:S02]  /*3e20*/  @!P0 SYNCS.PHASECHK.TRANS64 P0, [R0+URZ], R3 ;  /* 0x00000003000085a7 */ /* 0x000ea400080010ff */
[----:B--2---:R-:W-:Y:S05]  /*3e30*/  @P0 BRA `(.L_x_78) ;  /* 0x0000000000200947 */ /* 0x004fea0003800000 */
.L_x_79:
[----:B--2---:R2:W4:Y:S02]  /*3e40*/  SYNCS.PHASECHK.TRANS64.TRYWAIT P0, [R0+URZ], R3 ;  /* 0x00000003000075a7 */ /* 0x00452400080011ff */
[----:B----4-:R-:W-:Y:S05]  /*3e50*/  @!P0 NANOSLEEP.SYNCS 0x989680 ;  /* 0x009896800000895d */ /* 0x010fea0003900000 */
[----:B------:R-:W4:Y:S02]  /*3e60*/  @!P0 SYNCS.PHASECHK.TRANS64 P0, [R0+URZ], R3 ;  /* 0x00000003000085a7 */ /* 0x000f2400080010ff */
[----:B----4-:R-:W-:Y:S05]  /*3e70*/  @!P0 BRA `(.L_x_79) ;  /* 0xfffffffc00f08947 */ /* 0x010fea000383ffff */
[----:B------:R-:W-:Y:S05]  /*3e80*/  BRA `(.L_x_78) ;  /* 0x00000000000c7947 */ /* 0x000fea0003800000 */
.L_x_74:
[----:B------:R-:W-:-:S04]  /*3e90*/  UIADD3 UR6, UPT, UPT, UR5, 0x100, URZ ;  /* 0x0000010005067890 */ /* 0x000fc8000fffe0ff */
[----:B------:R-:W-:-:S09]  /*3ea0*/  UPRMT UR6, UR8, 0x654, UR6 ;  /* 0x0000065408067896 */ /* 0x000fd20008000006 */
[----:B------:R-:W-:Y:S03]  /*3eb0*/  SYNCS.ARRIVE.TRANS64.RED.A1T0 RZ, [UR6], RZ ;  /* 0x000000ffffff79a7 */ /* 0x000fe60008100406 */
.L_x_78:
[----:B-12---:R-:W-:Y:S01]  /*3ec0*/  SHF.L.U32 R3, RZ, 0x1f, RZ ;  /* 0x0000001fff037819 */ /* 0x006fe200000006ff */
[----:B------:R-:W-:Y:S01]  /*3ed0*/  UIADD3 UR6, UPT, UPT, UR5, 0x100, URZ ;  /* 0x0000010005067890 */ /* 0x000fe2000fffe0ff */
[----:B------:R-:W-:Y:S02]  /*3ee0*/  PLOP3.LUT P0, PT, PT, PT, UP0, 0x80, 0x8 ;  /* 0x000000000008781c */ /* 0x000fe40003f0f008 */
[----:B------:R-:W1:Y:S02]  /*3ef0*/  SYNCS.PHASECHK.TRANS64.TRYWAIT P1, [UR5+0x100], R3 ;  /* 0x00010003ff0075a7 */ /* 0x000e640008021105 */
[----:B-1----:R-:W-:Y:S09]  /*3f00*/  @!P1 BRA `(.L_x_80) ;  /* 0x0000005000109947 */ /* 0x002ff20003800000 */
.L_x_175:
[----:B------:R-:W-:Y:S01]  /*3f10*/  @!UP0 UPRMT UR6, UR8, 0x654, UR6 ;  /* 0x0000065408068896 */ /* 0x000fe20008000006 */
[----:B------:R-:W-:Y:S02]  /*3f20*/  UMOV UR5, 0x1 ;  /* 0x0000000100057882 */ /* 0x000fe40000000000 */
[----:B------:R-:W-:-:S06]  /*3f30*/  UMOV UR8, 0xffff ;  /* 0x0000ffff00087882 */ /* 0x000fcc0000000000 */
[----:B------:R-:W-:Y:S01]  /*3f40*/  @!P0 SYNCS.ARRIVE.TRANS64.RED.A1T0 RZ, [UR6], RZ ;  /* 0x000000ffffff89a7 */ /* 0x000fe20008100406 */
[----:B------:R-:W-:Y:S01]  /*3f50*/  NOP ;  /* 0x0000000000007918 */ /* 0x000fe20000000000 */
[----:B-1----:R-:W1:Y:S01]  /*3f60*/  LDS R0, [UR4+0x14] ;  /* 0x00001404ff007984 */ /* 0x002e620008000800 */
[----:B------:R-:W-:-:S04]  /*3f70*/  ULOP3.LUT UR6, UR21, 0xffff, URZ, 0xc0, !UPT ;  /* 0x0000ffff15067892 */ /* 0x000fc8000f8ec0ff */
[----:B------:R-:W-:-:S04]  /*3f80*/  USHF.R.U32.HI UR6, URZ, 0x5, UR6 ;  /* 0x00000005ff067899 */ /* 0x000fc80008011606 */
[----:B------:R-:W-:Y:S02]  /*3f90*/  USHF.L.U32 UR8, UR8, UR6, URZ ;  /* 0x0000000608087299 */ /* 0x000fe400080006ff */
[----:B------:R-:W-:-:S04]  /*3fa0*/  USHF.L.U32 UR5, UR5, UR6, URZ ;  /* 0x0000000605057299 */ /* 0x000fc800080006ff */
[----:B-1----:R-:W-:-:S04]  /*3fb0*/  LOP3.LUT R0, R0, UR8, RZ, 0xc0, !PT ;  /* 0x0000000800007c12 */ /* 0x002fc8000f8ec0ff */
[----:B------:R-:W-:-:S13]  /*3fc0*/  ISETP.NE.AND P0, PT, R0, UR8, PT ;  /* 0x0000000800007c0c */ /* 0x000fda000bf05270 */
[----:B------:R-:W-:Y:S05]  /*3fd0*/  @P0 BRA `(.L_x_81) ;  /* 0x0000000000580947 */ /* 0x000fea0003800000 */
[----:B------:R-:W1:Y:S02]  /*3fe0*/  LDS R0, [UR4+0x18] ;  /* 0x00001804ff007984 */ /* 0x000e640008000800 */
[----:B-1----:R-:W-:-:S04]  /*3ff0*/  LOP3.LUT R0, R0, UR5, RZ, 0xc0, !PT ;  /* 0x0000000500007c12 */ /* 0x002fc8000f8ec0ff */
[----:B------:R-:W-:-:S13]  /*4000*/  ISETP.NE.AND P0, PT, R0, UR5, PT ;  /* 0x0000000500007c0c */ /* 0x000fda000bf05270 */
[----:B------:R-:W-:Y:S05]  /*4010*/  @P0 BRA `(.L_x_82) ;  /* 0x00000000003c0947 */ /* 0x000fea0003800000 */
[----:B------:R-:W1:Y:S01]  /*4020*/  S2R R2, SR_LANEID ;  /* 0x0000000000027919 */ /* 0x000e620000000000 */
[----:B------:R-:W-:Y:S01]  /*4030*/  ULOP3.LUT UR8, URZ, UR8, URZ, 0x33, !UPT ;  /* 0x00000008ff087292 */ /* 0x000fe2000f8e33ff */
[----:B------:R-:W-:Y:S01]  /*4040*/  LOP3.LUT R4, RZ, UR5, RZ, 0x33, !PT ;  /* 0x00000005ff047c12 */ /* 0x000fe2000f8e33ff */
[----:B----4-:R-:W-:Y:S02]  /*4050*/  VOTEU.ANY UR7, UPT, PT ;  /* 0x0000000000077886 */ /* 0x010fe400038e0100 */
[----:B------:R-:W-:Y:S01]  /*4060*/  UFLO.U32 UR7, UR7 ;  /* 0x00000007000772bd */ /* 0x000fe200080e0000 */
[----:B------:R-:W2:Y:S01]  /*4070*/  REDUX UR5, R4 ;  /* 0x00000000040573c4 */ /* 0x000ea20000000000 */
[----:B------:R-:W-:-:S06]  /*4080*/  IMAD.U32 R0, RZ, RZ, UR8 ;  /* 0x00000008ff007e24 */ /* 0x000fcc000f8e00ff */
[----:B------:R4:W-:Y:S01]  /*4090*/  UTCATOMSWS.AND URZ, UR8 ;  /* 0x0000000800ff79e3 */ /* 0x0009e20008000000 */
[----:B------:R-:W3:Y:S01]  /*40a0*/  REDUX UR6, R0 ;  /* 0x00000000000673c4 */ /* 0x000ee20000000000 */
[----:B-1----:R-:W-:Y:S01]  /*40b0*/  ISETP.EQ.U32.AND P0, PT, R2, UR7, PT ;  /* 0x0000000702007c0c */ /* 0x002fe2000bf02070 */
[----:B--2---:R-:W-:Y:S01]  /*40c0*/  IMAD.U32 R2, RZ, RZ, UR5 ;  /* 0x00000005ff027e24 */ /* 0x004fe2000f8e00ff */
[----:B---3--:R-:W-:-:S11]  /*40d0*/  MOV R3, UR6 ;  /* 0x0000000600037c02 */ /* 0x008fd60008000f00 */
[----:B------:R4:W-:Y:S04]  /*40e0*/  @P0 ATOMS.AND RZ, [UR4+0x14], R3 ;  /* 0x00001403ffff098c */ /* 0x0009e8000a800004 */
[----:B------:R4:W-:Y:S01]  /*40f0*/  @P0 ATOMS.AND RZ, [UR4+0x18], R2 ;  /* 0x00001802ffff098c */ /* 0x0009e2000a800004 */
[----:B------:R-:W-:Y:S05]  /*4100*/  BRA `(.L_x_83) ;  /* 0x0000000000147947 */ /* 0x000fea0003800000 */
.L_x_82:
[----:B------:R-:W-:Y:S02]  /*4110*/  MOV R2, 0x4130 ;  /* 0x0000413000027802 */ /* 0x000fe40000000f00 */
[----:B---345:R-:W-:Y:S05]  /*4120*/  CALL.REL.NOINC `($__internal_0_$__cuda_sm10x_tcgen05_guardrail_trap_col_being_dealloced_not_returned_by_alloc) ;  /* 0x0000005000f07944 */ /* 0x038fea0003c00000 */
[----:B------:R-:W-:Y:S05]  /*4130*/  BRA `(.L_x_83) ;  /* 0x0000000000087947 */ /* 0x000fea0003800000 */
.L_x_81:
[----:B------:R-:W-:Y:S02]  /*4140*/  MOV R2, 0x4160 ;  /* 0x0000416000027802 */ /* 0x000fe40000000f00 */
[----:B---345:R-:W-:Y:S05]  /*4150*/  CALL.REL.NOINC `($__internal_2_$__cuda_sm10x_tcgen05_guardrail_trap_unallocated_columns_being_dealloced) ;  /* 0x0000005000fc7944 */ /* 0x038fea0003c00000 */
.L_x_83:
[----:B------:R-:W-:Y:S01]  /*4160*/  NOP ;  /* 0x0000000000007918 */ /* 0x000fe20000000000 */
[----:B----4-:R-:W-:Y:S05]  /*4170*/  EXIT ;  /* 0x000000000000794d */ /* 0x010fea0003800000 */
.L_x_54:
[----:B------:R-:W-:-:S09]  /*4180*/  UISETP.NE.OR UP4, UPT, UR10, 0x3, !UP4 ;  /* 0x000000030a00788c */ /* 0x000fd2000e785670 */
[----:B------:R-:W-:Y:S05]  /*4190*/  BRA.U UP4, `(.L_x_84) ;  /* 0x0000001104687547 */ /* 0x000fea000b800000 */
[----:B------:R-:W1:Y:S01]  /*41a0*/  LDC R0, c[0x0][0xb30] ;  /* 0x0002cc00ff007b82 */ /* 0x000e620000000800 */
[----:B------:R-:W-:Y:S01]  /*41b0*/  UMOV UR5, 0x400 ;  /* 0x0000040000057882 */ /* 0x000fe20000000000 */
[----:B------:R-:W-:Y:S01]  /*41c0*/  IMAD.MOV.U32 R36, RZ, RZ, 0x1 ;  /* 0x00000001ff247424 */ /* 0x000fe200078e00ff */
[----:B------:R-:W-:Y:S01]  /*41d0*/  ULEA UR5, UR37, UR5, 0x18 ;  /* 0x0000000525057291 */ /* 0x000fe2000f8ec0ff */
[----:B-----5:R-:W-:Y:S01]  /*41e0*/  CS2R R32, SRZ ;  /* 0x0000000000207805 */ /* 0x020fe2000001ff00 */
[----:B------:R-:W-:Y:S01]  /*41f0*/  IMAD.MOV.U32 R25, RZ, RZ, 0x1000 ;  /* 0x00001000ff197424 */ /* 0x000fe200078e00ff */
[----:B------:R-:W-:Y:S02]  /*4200*/  UPLOP3.LUT UP0, UPT, UPT, UPT, UPT, 0x40, 0x4 ;  /* 0x000000000004789c */ /* 0x000fe40003f0e870 */
[----:B------:R-:W2:Y:S01]  /*4210*/  LDC R23, c[0x0][0x370] ;  /* 0x0000dc00ff177b82 */ /* 0x000ea20000000800 */
[----:B------:R-:W-:Y:S02]  /*4220*/  UIADD3 UR6, UPT, UPT, UR5, 0x48, URZ ;  /* 0x0000004805067890 */ /* 0x000fe4000fffe0ff */
[----:B------:R-:W-:-:S02]  /*4230*/  UIADD3 UR41, UPT, UPT, UR5, 0x30, URZ ;  /* 0x0000003005297890 */ /* 0x000fc4000fffe0ff */
[----:B------:R-:W-:Y:S02]  /*4240*/  UIADD3 UR33, UPT, UPT, UR5, 0x38, URZ ;  /* 0x0000003805217890 */ /* 0x000fe4000fffe0ff */
[----:B------:R-:W-:Y:S01]  /*4250*/  UIADD3 UR25, UPT, UPT, UR5, 0x40, URZ ;  /* 0x0000004005197890 */ /* 0x000fe2000fffe0ff */
[----:B------:R-:W3:Y:S01]  /*4260*/  LDC R2, c[0x0][0xb0c] ;  /* 0x0002c300ff027b82 */ /* 0x000ee20000000800 */
[----:B------:R-:W-:-:S07]  /*4270*/  UPRMT UR6, UR37, 0x654, UR6 ;  /* 0x0000065425067896 */ /* 0x000fce0008000006 */
[----:B------:R-:W4:Y:S01]  /*4280*/  LDC R22, c[0x0][0xb20] ;  /* 0x0002c800ff167b82 */ /* 0x000f220000000800 */
[----:B-1----:R-:W-:-:S07]  /*4290*/  ISETP.NE.AND P1, PT, R0, 0x1, PT ;  /* 0x000000010000780c */ /* 0x002fce0003f25270 */
[----:B------:R-:W1:Y:S08]  /*42a0*/  LDC.64 R38, c[0x0][0x348] ;  /* 0x0000d200ff267b82 */ /* 0x000e700000000a00 */
[----:B------:R-:W1:Y:S08]  /*42b0*/  LDC.64 R16, c[0x0][0x888] ;  /* 0x00022200ff107b82 */ /* 0x000e700000000a00 */
[----:B------:R-:W1:Y:S08]  /*42c0*/  LDC.64 R20, c[0x0][0xb10] ;  /* 0x0002c400ff147b82 */ /* 0x000e700000000a00 */
[----:B------:R-:W1:Y:S08]  /*42d0*/  LDC.64 R6, c[0x0][0xb18] ;  /* 0x0002c600ff067b82 */ /* 0x000e700000000a00 */
[----:B------:R-:W1:Y:S08]  /*42e0*/  LDC.64 R4, c[0x0][0xb28] ;  /* 0x0002ca00ff047b82 */ /* 0x000e700000000a00 */
[----:B------:R-:W1:Y:S08]  /*42f0*/  LDC.64 R18, c[0x0][0x890] ;  /* 0x00022400ff127b82 */ /* 0x000e700000000a00 */
[----:B--234-:R-:W1:Y:S02]  /*4300*/  LDC R24, c[0x0][0x374] ;  /* 0x0000dd00ff187b82 */ /* 0x01ce640000000800 */
.L_x_95:
[C---:B------:R-:W-:Y:S02]  /*4310*/  LEA R0, R33.reuse, UR5, 0x3 ;  /* 0x0000000521007c11 */ /* 0x040fe4000f8e18ff */
[----:B------:R-:W-:Y:S02]  /*4320*/  SHF.L.U32 R3, R32, 0x1f, RZ ;  /* 0x0000001f20037819 */ /* 0x000fe400000006ff */
[----:B------:R-:W-:Y:S02]  /*4330*/  LEA R28, R33, UR5, 0x4 ;  /* 0x00000005211c7c11 */ /* 0x000fe4000f8e20ff */
[----:B--2---:R-:W2:Y:S02]  /*4340*/  SYNCS.PHASECHK.TRANS64.TRYWAIT P0, [R0+URZ+0x80], R3 ;  /* 0x00008003000075a7 */ /* 0x004ea400080011ff */
[----:B--2---:R-:W-:Y:S05]  /*4350*/  @!P0 BRA `(.L_x_85) ;  /* 0x0000004c00148947 */ /* 0x004fea0003800000 */
.L_x_176:
[----:B------:R-:W-:Y:S01]  /*4360*/  ISETP.GE.AND P0, PT, R26, 0x1, PT ;  /* 0x000000011a00780c */ /* 0x000fe20003f06270 */
[----:B------:R-:W3:Y:S01]  /*4370*/  LDS.128 R28, [R28+0x110] ;  /* 0x000110001c1c7984 */ /* 0x000ee20000000c00 */
[----:B--2---:R-:W-:Y:S01]  /*4380*/  VIADD R0, R0, 0x90 ;  /* 0x0000009000007836 */ /* 0x004fe20000000000 */
[----:B------:R-:W-:Y:S01]  /*4390*/  @!PT LDS RZ, [RZ] ;  /* 0x00000000fffff984 */ /* 0x000fe20000000800 */
[----:B------:R-:W-:Y:S01]  /*43a0*/  @!PT LDS RZ, [RZ] ;  /* 0x00000000fffff984 */ /* 0x000fe20000000800 */
[----:B------:R-:W-:Y:S01]  /*43b0*/  @!PT LDS RZ, [RZ] ;  /* 0x00000000fffff984 */ /* 0x000fe20000000800 */
[----:B------:R-:W-:Y:S01]  /*43c0*/  @!PT LDS RZ, [RZ] ;  /* 0x00000000fffff984 */ /* 0x000fe20000000800 */
[----:B------:R2:W-:Y:S06]  /*43d0*/  MEMBAR.ALL.CTA ;  /* 0x0000000000007992 */ /* 0x0005ec0000008000 */
[----:B--2---:R-:W2:Y:S01]  /*43e0*/  FENCE.VIEW.ASYNC.S ;  /* 0x00000000000073c6 */ /* 0x004ea20000000000 */
[----:B------:R-:W-:Y:S04]  /*43f0*/  PRMT R0, RZ, 0x654, R0 ;  /* 0x00000654ff007816 */ /* 0x000fe80000000000 */
[----:B--2---:R2:W-:Y:S01]  /*4400*/  SYNCS.ARRIVE.TRANS64.RED.A1T0 RZ, [R0+URZ], RZ ;  /* 0x000000ff00ff79a7 */ /* 0x0045e200081004ff */
[----:B---3--:R-:W-:Y:S11]  /*4410*/  LOP3.LUT P3, RZ, R30, 0x1, RZ, 0xc0, !PT ;  /* 0x000000011eff7812 */ /* 0x008ff6000786c0ff */
[----:B------:R-:W-:Y:S02]  /*4420*/  @!UPT UIADD3 URZ, UPT, UPT, URZ, URZ, URZ ;  /* 0x000000fffffff290 */ /* 0x000fe4000fffe0ff */
[----:B------:R-:W-:Y:S02]  /*4430*/  @P3 MOV R13, R28 ;  /* 0x0000001c000d3202 */ /* 0x000fe40000000f00 */
[----:B------:R-:W-:Y:S01]  /*4440*/  @P3 LOP3.LUT R8, R29, 0xffff, RZ, 0xc0, !PT ;  /* 0x0000ffff1d083812 */ /* 0x000fe200078ec0ff */
[----:B--2---:R-:W-:Y:S06]  /*4450*/  @!P0 BRA `(.L_x_86) ;  /* 0x0000000000a48947 */ /* 0x004fec0003800000 */
[----:B-1----:R-:W-:Y:S01]  /*4460*/  IMAD.HI.U32 R41, R24, R7, RZ ;  /* 0x0000000718297227 */ /* 0x002fe200078e00ff */
[----:B------:R-:W-:Y:S02]  /*4470*/  ISETP.NE.AND P0, PT, R6, 0x1, PT ;  /* 0x000000010600780c */ /* 0x000fe40003f05270 */
[----:B------:R-:W-:Y:S01]  /*4480*/  ISETP.NE.AND P2, PT, R26, 0x1, PT ;  /* 0x000000011a00780c */ /* 0x000fe20003f45270 */
[----:B------:R-:W-:Y:S01]  /*4490*/  IMAD.HI.U32 R40, R23, R20, RZ ;  /* 0x0000001417287227 */ /* 0x000fe200078e00ff */
[----:B------:R-:W-:Y:S02]  /*44a0*/  SHF.R.U32.HI R41, RZ, R22, R41 ;  /* 0x00000016ff297219 */ /* 0x000fe40000011629 */
[----:B------:R-:W-:Y:S01]  /*44b0*/  ISETP.NE.AND P4, PT, R2, 0x1, PT ;  /* 0x000000010200780c */ /* 0x000fe20003f85270 */
[----:B------:R-:W-:Y:S01]  /*44c0*/  IMAD.HI.U32 R42, R13, R20, RZ ;  /* 0x000000140d2a7227 */ /* 0x000fe200078e00ff */
[----:B------:R-:W-:Y:S02]  /*44d0*/  SHF.R.U32.HI R40, RZ, R21, R40 ;  /* 0x00000015ff287219 */ /* 0x000fe40000011628 */
[----:B------:R-:W-:Y:S01]  /*44e0*/  SEL R3, R24, R41, !P0 ;  /* 0x0000002918037207 */ /* 0x000fe20004000000 */
[C---:B------:R-:W-:Y:S01]  /*44f0*/  IMAD.HI.U32 R41, R8.reuse, R7, RZ ;  /* 0x0000000708297227 */ /* 0x040fe200078e00ff */
[----:B------:R-:W-:Y:S02]  /*4500*/  SEL R11, R23, R40, !P4 ;  /* 0x00000028170b7207 */ /* 0x000fe40006000000 */
[----:B------:R-:W-:Y:S01]  /*4510*/  SHF.R.U32.HI R42, RZ, R21, R42 ;  /* 0x00000015ff2a7219 */ /* 0x000fe2000001162a */
[----:B------:R-:W-:Y:S01]  /*4520*/  IMAD.HI.U32 R44, R3, R4, RZ ;  /* 0x00000004032c7227 */ /* 0x000fe200078e00ff */
[----:B------:R-:W-:Y:S03]  /*4530*/  SHF.R.U32.HI R41, RZ, R22, R41 ;  /* 0x00000016ff297219 */ /* 0x000fe60000011629 */
[----:B------:R-:W-:Y:S01]  /*4540*/  IMAD.HI.U32 R40, R11, R4, RZ ;  /* 0x000000040b287227 */ /* 0x000fe200078e00ff */
[----:B------:R-:W-:Y:S02]  /*4550*/  @P2 SHF.R.U32.HI R3, RZ, R5, R44 ;  /* 0x00000005ff032219 */ /* 0x000fe4000001162c */
[----:B------:R-:W-:Y:S02]  /*4560*/  SEL R9, R8, R41, !P0 ;  /* 0x0000002908097207 */ /* 0x000fe40004000000 */
[----:B------:R-:W-:Y:S01]  /*4570*/  @P2 SHF.R.U32.HI R11, RZ, R5, R40 ;  /* 0x00000005ff0b2219 */ /* 0x000fe20000011628 */
[C---:B------:R-:W-:Y:S01]  /*4580*/  IMAD R10, R26.reuse, R3, RZ ;  /* 0x000000031a0a7224 */ /* 0x040fe200078e02ff */
[----:B------:R-:W-:Y:S01]  /*4590*/  SEL R3, R13, R42, !P4 ;  /* 0x0000002a0d037207 */ /* 0x000fe20006000000 */
[C---:B------:R-:W-:Y:S03]  /*45a0*/  IMAD.HI.U32 R14, R9.reuse, R4, RZ ;  /* 0x00000004090e7227 */ /* 0x040fe600078e00ff */
[----:B------:R-:W-:Y:S01]  /*45b0*/  ISETP.GE.AND P0, PT, R9, R10, PT ;  /* 0x0000000a0900720c */ /* 0x000fe20003f06270 */
[C---:B------:R-:W-:Y:S01]  /*45c0*/  IMAD R12, R26.reuse, R11, RZ ;  /* 0x0000000b1a0c7224 */ /* 0x040fe200078e02ff */
[-C--:B------:R-:W-:Y:S04]  /*45d0*/  SHF.R.U32.HI R14, RZ, R5.reuse, R14 ;  /* 0x00000005ff0e7219 */ /* 0x080fe8000001160e */
[----:B------:R-:W-:Y:S02]  /*45e0*/  ISETP.GE.OR P0, PT, R3, R12, P0 ;  /* 0x0000000c0300720c */ /* 0x000fe40000706670 */
[----:B------:R-:W-:Y:S05]  /*45f0*/  SEL R15, R9, R14, !P2 ;  /* 0x0000000e090f7207 */ /* 0x000fea0005000000 */
[----:B------:R-:W-:Y:S04]  /*4600*/  IMAD.MOV R14, RZ, RZ, -R15 ;  /* 0x000000ffff0e7224 */ /* 0x000fe800078e0a0f */
[----:B------:R-:W-:Y:S02]  /*4610*/  IMAD R14, R26, R14, R9 ;  /* 0x0000000e1a0e7224 */ /* 0x000fe400078e0209 */
[C---:B------:R-:W-:Y:S05]  /*4620*/  @!P0 IMAD.HI.U32 R10, R3.reuse, R4, RZ ;  /* 0x00000004030a8227 */ /* 0x040fea00078e00ff */
[----:B------:R-:W-:Y:S04]  /*4630*/  @!P0 SHF.R.U32.HI R10, RZ, R5, R10 ;  /* 0x00000005ff0a8219 */ /* 0x000fe8000001160a */
[----:B------:R-:W-:Y:S01]  /*4640*/  @!P0 SEL R0, R3, R10, !P2 ;  /* 0x0000000a03008207 */ /* 0x000fe20005000000 */
[----:B------:R-:W-:Y:S03]  /*4650*/  IMAD.MOV R10, RZ, RZ, -R3 ;  /* 0x000000ffff0a7224 */ /* 0x000fe600078e0a03 */
[----:B------:R-:W-:Y:S01]  /*4660*/  @!P0 IADD3 R15, PT, PT, R15, -R0, RZ ;  /* 0x800000000f0f8210 */ /* 0x000fe20007ffe0ff */
[----:B------:R-:W-:Y:S01]  /*4670*/  @!P0 IMAD R0, R11, R14, R0 ;  /* 0x0000000e0b008224 */ /* 0x000fe200078e0200 */
[----:B------:R-:W-:Y:S01]  /*4680*/  IADD3 R11, PT, PT, -R9, RZ, RZ ;  /* 0x000000ff090b7210 */ /* 0x000fe20007ffe1ff */
[----:B------:R-:W-:Y:S02]  /*4690*/  IMAD R13, R2, R10, R13 ;  /* 0x0000000a020d7224 */ /* 0x000fe400078e020d */
[----:B------:R-:W-:Y:S02]  /*46a0*/  @!P0 IMAD R9, R15, R26, R3 ;  /* 0x0000001a0f098224 */ /* 0x000fe400078e0203 */
[----:B------:R-:W-:Y:S02]  /*46b0*/  @!P0 IMAD.MOV.U32 R3, RZ, RZ, R0 ;  /* 0x000000ffff038224 */ /* 0x000fe400078e0000 */
[----:B------:R-:W-:Y:S02]  /*46c0*/  IMAD R8, R6, R11, R8 ;  /* 0x0000000b06087224 */ /* 0x000fe400078e0208 */
[----:B------:R-:W-:Y:S02]  /*46d0*/  IMAD R13, R3, R2, R13 ;  /* 0x00000002030d7224 */ /* 0x000fe400078e020d */
[----:B------:R-:W-:Y:S02]  /*46e0*/  IMAD R8, R9, R6, R8 ;  /* 0x0000000609087224 */ /* 0x000fe400078e0208 */
.L_x_86:
[----:B------:R-:W-:Y:S05]  /*46f0*/  BRA.U UP0, `(.L_x_87) ;  /* 0x0000000100107547 */ /* 0x000fea000b800000 */
[----:B------:R-:W-:Y:S04]  /*4700*/  MOV R0, UR4 ;  /* 0x0000000400007c02 */ /* 0x000fe80008000f00 */
[----:B------:R-:W-:Y:S04]  /*4710*/  SHF.L.U32 R3, R0, 0x1f, RZ ;  /* 0x0000001f00037819 */ /* 0x000fe800000006ff */
[----:B------:R-:W2:Y:S02]  /*4720*/  SYNCS.PHASECHK.TRANS64.TRYWAIT P0, [UR5+0x78], R3 ;  /* 0x00007803ff0075a7 */ /* 0x000ea40008001105 */
[----:B--2---:R-:W-:Y:S05]  /*4730*/  @!P0 BRA `(.L_x_88) ;  /* 0x0000004800308947 */ /* 0x004fea0003800000 */
.L_x_87:
[----:B-1----:R-:W-:Y:S02]  /*4740*/  ISETP.NE.U32.AND P0, PT, R18, RZ, PT ;  /* 0x000000ff1200720c */ /* 0x002fe40003f05070 */
[----:B------:R-:W-:Y:S02]  /*4750*/  R2UR UR42, R34 ;  /* 0x00000000222a72ca */ /* 0x000fe400000e0000 */
[----:B------:R-:W-:Y:S02]  /*4760*/  R2UR UR43, R37 ;  /* 0x00000000252b72ca */ /* 0x000fe400000e0000 */
[C---:B------:R-:W-:Y:S02]  /*4770*/  ISETP.NE.AND.EX P0, PT, R19.reuse, RZ, PT, P0 ;  /* 0x000000ff1300720c */ /* 0x040fe40003f05300 */
[----:B------:R-:W-:Y:S02]  /*4780*/  ISETP.NE.U32.AND P2, PT, R18, RZ, PT ;  /* 0x000000ff1200720c */ /* 0x000fe40003f45070 */
[----:B------:R-:W-:Y:S02]  /*4790*/  SHF.L.U32 R12, R36, 0x1f, RZ ;  /* 0x0000001f240c7819 */ /* 0x000fe400000006ff */
[----:B------:R-:W-:Y:S03]  /*47a0*/  ISETP.NE.AND.EX P2, PT, R19, RZ, PT, P2 ;  /* 0x000000ff1300720c */ /* 0x000fe60003f45320 */
[----:B------:R-:W-:Y:S02]  /*47b0*/  USHF.L.U32 UR42, UR42, 0x7, URZ ;  /* 0x000000072a2a7899 */ /* 0x000fe400080006ff */
[----:B------:R-:W-:Y:S02]  /*47c0*/  USHF.L.U32 UR43, UR43, 0x6, URZ ;  /* 0x000000062b2b7899 */ /* 0x000fe400080006ff */
[----:B------:R-:W-:Y:S10]  /*47d0*/  @!P0 BRA `(.L_x_89) ;  /* 0x00000000002c8947 */ /* 0x000ff40003800000 */
[----:B------:R-:W-:Y:S01]  /*47e0*/  ISETP.NE.U32.AND P0, PT, R16, RZ, PT ;  /* 0x000000ff1000720c */ /* 0x000fe20003f05070 */
[----:B------:R-:W-:Y:S03]  /*47f0*/  IMAD.MOV.U32 R59, RZ, RZ, 0x1 ;  /* 0x00000001ff3b7424 */ /* 0x000fe600078e00ff */
[----:B------:R-:W-:Y:S11]  /*4800*/  ISETP.NE.AND.EX P0, PT, R17, RZ, PT, P0 ;  /* 0x000000ff1100720c */ /* 0x000ff60003f05300 */
[----:B------:R-:W-:Y:S02]  /*4810*/  @!UPT UIADD3 URZ, UPT, UPT, URZ, URZ, URZ ;  /* 0x000000fffffff290 */ /* 0x000fe4000fffe0ff */
[----:B------:R-:W1:Y:S01]  /*4820*/  @P0 LDC.64 R10, c[0x0][0x888] ;  /* 0x00022200ff0a0b82 */ /* 0x000e620000000a00 */
[----:B--2---:R-:W-:Y:S04]  /*4830*/  @P0 IMAD R0, R18, UR36, RZ ;  /* 0x0000002412000c24 */ /* 0x004fe8000f8e02ff */
[----:B-1----:R-:W-:Y:S04]  /*4840*/  @P0 IMAD.WIDE R10, R0, 0x4, R10 ;  /* 0x00000004000a0825 */ /* 0x002fe800078e020a */
[----:B------:R-:W-:Y:S01]  /*4850*/  HFMA2 R0, -RZ, RZ, 0, 5.9604644775390625e-08 ;  /* 0x00000001ff007431 */ /* 0x000fe200000001ff */
[----:B------:R1:W5:Y:S04]  /*4860*/  @P0 LDG.E R35, desc[UR46][R10.64] ;  /* 0x0000002e0a230981 */ /* 0x000368000c1e1900 */
[----:B------:R-:W-:Y:S01]  /*4870*/  @!P0 PRMT R59, R0, 0x7610, R59 ;  /* 0x00007610003b8816 */ /* 0x000fe2000000003b */
[----:B-1----:R-:W3:Y:S06]  /*4880*/  @!P0 LDC R35, c[0x0][0x880] ;  /* 0x00022000ff238b82 */ /* 0x002eec0000000800 */
.L_x_89:
[----:B---3-5:R-:W-:Y:S01]  /*4890*/  @!P2 FSETP.EQ.AND P0, PT, R35, RZ, PT ;  /* 0x000000ff2300a20b */ /* 0x028fe20003f02000 */
[----:B------:R-:W-:Y:S01]  /*48a0*/  @!UPT UIADD3 URZ, UPT, UPT, URZ, URZ, URZ ;  /* 0x000000fffffff290 */ /* 0x000fe2000fffe0ff */
[----:B------:R-:W-:Y:S11]  /*48b0*/  @!P2 BRA `(.L_x_90) ;  /* 0x000000000018a947 */ /* 0x000ff60003800000 */
[----:B------:R-:W-:Y:S02]  /*48c0*/  LOP3.LUT P2, RZ, R59, 0xff, RZ, 0xc0, !PT ;  /* 0x000000ff3bff7812 */ /* 0x000fe4000784c0ff */
[----:B------:R-:W-:Y:S04]  /*48d0*/  ISETP.NE.U32.AND P0, PT, R16, RZ, PT ;  /* 0x000000ff1000720c */ /* 0x000fe80003f05070 */
[----:B------:R-:W-:Y:S04]  /*48e0*/  ISETP.NE.AND.EX P0, PT, R17, RZ, PT, P0 ;  /* 0x000000ff1100720c */ /* 0x000fe80003f05300 */
[----:B------:R-:W-:Y:S03]  /*48f0*/  PLOP3.LUT P0, PT, P0, PT, PT, 0x8, 0x80 ;  /* 0x000000000080781c */ /* 0x000fe6000070e170 */
[----:B------:R-:W-:Y:S11]  /*4900*/  @P2 FSETP.EQ.AND P0, PT, R35, RZ, PT ;  /* 0x000000ff2300220b */ /* 0x000ff60003f02000 */
[----:B------:R-:W-:Y:S02]  /*4910*/  @!UPT UIADD3 URZ, UPT, UPT, URZ, URZ, URZ ;  /* 0x000000fffffff290 */ /* 0x000fe4000fffe0ff */
.L_x_90:
[----:B------:R-:W1:Y:S01]  /*4920*/  SYNCS.PHASECHK.TRANS64.TRYWAIT P2, [UR5+0x50], R12 ;  /* 0x0000500cff0075a7 */ /* 0x000e620008041105 */
[----:B------:R-:W-:Y:S04]  /*4930*/  ELECT P4, URZ, PT ;  /* 0x0000000000ff782f */ /* 0x000fe80003880000 */
[----:B------:R-:W-:Y:S11]  /*4940*/  PLOP3.LUT P4, PT, P0, P4, PT, 0xf2, 0x2f ;  /* 0x00000000002f781c */ /* 0x000ff60000789e72 */
[----:B------:R-:W-:Y:S02]  /*4950*/  @!UPT UIADD3 URZ, UPT, UPT, URZ, URZ, URZ ;  /* 0x000000fffffff290 */ /* 0x000fe4000fffe0ff */
[----:B------:R-:W-:Y:S05]  /*4960*/  @!P4 IADD3 R9, P0, PT, R38, 0x580, RZ ;  /* 0x000005802609c810 */ /* 0x000fea0007f1e0ff */
[----:B--2---:R-:W-:Y:S01]  /*4970*/  @!P4 IMAD.X R0, RZ, RZ, R39, P0 ;  /* 0x000000ffff00c224 */ /* 0x004fe200000e0627 */
[----:B-1----:R-:W-:Y:S07]  /*4980*/  @!P2 BRA `(.L_x_91) ;  /* 0x0000004400b4a947 */ /* 0x002fee0003800000 */
.L_x_179:
[----:B------:R-:W-:Y:S01]  /*4990*/  @!P4 R2UR UR8, R9 ;  /* 0x000000000908c2ca */ /* 0x000fe200000e0000 */
[----:B------:R-:W-:Y:S01]  /*49a0*/  VOTEU.ALL UP0, P4 ;  /* 0x0000000000ff7886 */ /* 0x000fe20002000000 */
[----:B------:R-:W-:Y:S01]  /*49b0*/  @!P4 R2UR UR7, R0 ;  /* 0x000000000007c2ca */ /* 0x000fe200000e0000 */
[----:B------:R-:W-:Y:S01]  /*49c0*/  VOTEU.ALL UP1, P4 ;  /* 0x0000000000ff7886 */ /* 0x000fe20002020000 */
[----:B------:R-:W-:Y:S01]  /*49d0*/  UMOV UR14, 0x0 ;  /* 0x00000000000e7882 */ /* 0x000fe20000000000 */
[----:B------:R-:W-:Y:S01]  /*49e0*/  UMOV UR15, 0x10000000 ;  /* 0x10000000000f7882 */ /* 0x000fe20000000000 */
[----:B------:R-:W-:Y:S01]  /*49f0*/  @!UP0 UIADD3 UR40, UPT, UPT, UR5, 0x200, URZ ;  /* 0x0000020005288890 */ /* 0x000fe2000fffe0ff */
[----:B------:R-:W-:Y:S01]  /*4a00*/  @!P4 IMAD.MOV.U32 R0, RZ, RZ, 0x1000 ;  /* 0x00001000ff00c424 */ /* 0x000fe200078e00ff */
[----:B------:R-:W-:Y:S01]  /*4a10*/  UMOV UR44, UR36 ;  /* 0x00000024002c7c82 */ /* 0x000fe20008000000 */
[----:B------:R-:W-:Y:S01]  /*4a20*/  @!UP0 UIADD3 UR10, UPT, UPT, UR42, 0x40, URZ ;  /* 0x000000402a0a8890 */ /* 0x000fe2000fffe0ff */
[----:B------:R-:W-:Y:S01]  /*4a30*/  @!P4 IADD3 R9, P0, PT, R38, 0x580, RZ ;  /* 0x000005802609c810 */ /* 0x000fe20007f1e0ff */
[----:B------:R-:W-:Y:S01]  /*4a40*/  UMOV UR9, UR41 ;  /* 0x0000002900097c82 */ /* 0x000fe20008000000 */
[----:B------:R-:W-:Y:S01]  /*4a50*/  UMOV UR11, UR43 ;  /* 0x0000002b000b7c82 */ /* 0x000fe20008000000 */
[----:B------:R-:W-:Y:S01]  /*4a60*/  IMAD.U32 R10, RZ, RZ, UR8 ;  /* 0x00000008ff0a7e24 */ /* 0x000fe2000f8e00ff */
[----:B------:R-:W-:Y:S01]  /*4a70*/  @!UP0 UIADD3 UR8, UPT, UPT, UR5, 0xa00, URZ ;  /* 0x00000a0005088890 */ /* 0x000fe2000fffe0ff */
[----:B------:R-:W-:Y:S01]  /*4a80*/  IMAD.U32 R11, RZ, RZ, UR7 ;  /* 0x00000007ff0b7e24 */ /* 0x000fe2000f8e00ff */
[----:B------:R-:W-:Y:S01]  /*4a90*/  VOTEU.ALL UP0, P4 ;  /* 0x0000000000ff7886 */ /* 0x000fe20002000000 */
[----:B------:R-:W-:Y:S01]  /*4aa0*/  UMOV UR12, UR36 ;  /* 0x00000024000c7c82 */ /* 0x000fe20008000000 */
[----:B------:R-:W-:Y:S01]  /*4ab0*/  @!P4 R2UR UR16, R10 ;  /* 0x000000000a10c2ca */ /* 0x000fe200000e0000 */
[----:B------:R-:W-:Y:S01]  /*4ac0*/  UPRMT UR7, UR37, 0x654, UR41 ;  /* 0x0000065425077896 */ /* 0x000fe20008000029 */
[----:B------:R-:W-:Y:S11]  /*4ad0*/  @!P4 R2UR UR17, R11 ;  /* 0x000000000b11c2ca */ /* 0x000ff600000e0000 */
[----:B------:R-:W-:Y:S02]  /*4ae0*/  @!UPT UIADD3 URZ, UPT, UPT, URZ, URZ, URZ ;  /* 0x000000fffffff290 */ /* 0x000fe4000fffe0ff */
[----:B------:R2:W-:Y:S01]  /*4af0*/  @!UP1 UTMALDG.3D [UR40], [UR16], desc[UR14] ;  /* 0x00000e28100095b4 */ /* 0x0005e20008011000 */
[----:B------:R2:W-:Y:S01]  /*4b00*/  @!UP0 UTMALDG.3D [UR8], [UR16], desc[UR14] ;  /* 0x00000e08100085b4 */ /* 0x0005e20008011000 */
[----:B------:R3:W-:Y:S01]  /*4b10*/  @!P4 SYNCS.ARRIVE.TRANS64.RED.A0TR RZ, [UR5+0x30], R0 ;  /* 0x00003000ffffc9a7 */ /* 0x0007e20008300405 */
[----:B------:R-:W-:Y:S01]  /*4b20*/  SYNCS.ARRIVE.TRANS64.RED.A1T0 RZ, [UR7], RZ ;  /* 0x000000ffffff79a7 */ /* 0x000fe20008100407 */
[----:B---3--:R-:W-:Y:S01]  /*4b30*/  @!P4 IMAD.X R0, RZ, RZ, R39, P0 ;  /* 0x000000ffff00c224 */ /* 0x008fe200000e0627 */
[----:B------:R-:W3:Y:S02]  /*4b40*/  SYNCS.PHASECHK.TRANS64.TRYWAIT P2, [UR5+0x58], R12 ;  /* 0x0000580cff0075a7 */ /* 0x000ee40008041105 */
[----:B--23--:R-:W-:Y:S05]  /*4b50*/  @!P2 BRA `(.L_x_92) ;  /* 0x000000440058a947 */ /* 0x00cfea0003800000 */
.L_x_181:
        /* <DEDUP_REMOVED lines=8> */
[----:B------:R-:W-:Y:S01]  /*4be0*/  @!UP0 UIADD3 UR32, UPT, UPT, UR5, 0x1200, URZ ;  /* 0x0000120005208890 */ /* 0x000fe2000fffe0ff */
[----:B------:R-:W-:Y:S01]  /*4bf0*/  @!P4 IADD3 R37, P0, PT, R38, 0x580, RZ ;  /* 0x000005802625c810 */ /* 0x000fe20007f1e0ff */
[----:B------:R-:W-:Y:S01]  /*4c00*/  UMOV UR35, UR43 ;  /* 0x0000002b00237c82 */ /* 0x000fe20008000000 */
[----:B------:R-:W-:Y:S02]  /*4c10*/  @!UP0 UIADD3 UR10, UPT, UPT, UR42, 0x50, URZ ;  /* 0x000000502a0a8890 */ /* 0x000fe4000fffe0ff */
[----:B------:R-:W-:Y:S01]  /*4c20*/  IMAD.U32 R10, RZ, RZ, UR8 ;  /* 0x00000008ff0a7e24 */ /* 0x000fe2000f8e00ff */
[----:B------:R-:W-:Y:S01]  /*4c30*/  @!UP0 UIADD3 UR8, UPT, UPT, UR5, 0x1a00, URZ ;  /* 0x00001a0005088890 */ /* 0x000fe2000fffe0ff */
[----:B------:R-:W-:Y:S01]  /*4c40*/  IMAD.U32 R11, RZ, RZ, UR7 ;  /* 0x00000007ff0b7e24 */ /* 0x000fe2000f8e00ff */
[----:B------:R-:W-:Y:S01]  /*4c50*/  VOTEU.ALL UP0, P4 ;  /* 0x0000000000ff7886 */ /* 0x000fe20002000000 */
[----:B------:R-:W-:Y:S01]  /*4c60*/  UMOV UR9, UR33 ;  /* 0x0000002100097c82 */ /* 0x000fe20008000000 */
[----:B------:R-:W-:Y:S01]  /*4c70*/  @!P4 R2UR UR16, R10 ;  /* 0x000000000a10c2ca */ /* 0x000fe200000e0000 */
[----:B------:R-:W-:Y:S01]  /*4c80*/  UMOV UR11, UR43 ;  /* 0x0000002b000b7c82 */ /* 0x000fe20008000000 */
[----:B------:R-:W-:Y:S01]  /*4c90*/  @!P4 R2UR UR17, R11 ;  /* 0x000000000b11c2ca */ /* 0x000fe200000e0000 */
[----:B------:R-:W-:Y:S01]  /*4ca0*/  UMOV UR12, UR36 ;  /* 0x00000024000c7c82 */ /* 0x000fe20008000000 */
[----:B------:R-:W-:Y:S01]  /*4cb0*/  UPRMT UR7, UR37, 0x654, UR33 ;  /* 0x0000065425077896 */ /* 0x000fe20008000021 */
[----:B------:R-:W-:Y:S10]  /*4cc0*/  @!P4 IMAD.X R34, RZ, RZ, R39, P0 ;  /* 0x000000ffff22c224 */ /* 0x000ff400000e0627 */
[----:B------:R2:W-:Y:S01]  /*4cd0*/  @!UP1 UTMALDG.3D [UR32], [UR16], desc[UR14] ;  /* 0x00000e20100095b4 */ /* 0x0005e20008011000 */
[----:B------:R2:W-:Y:S01]  /*4ce0*/  @!UP0 UTMALDG.3D [UR8], [UR16], desc[UR14] ;  /* 0x00000e08100085b4 */ /* 0x0005e20008011000 */
[----:B------:R2:W-:Y:S01]  /*4cf0*/  @!P4 SYNCS.ARRIVE.TRANS64.RED.A0TR RZ, [UR5+0x38], R0 ;  /* 0x00003800ffffc9a7 */ /* 0x0005e20008300405 */
[----:B------:R-:W-:Y:S01]  /*4d00*/  SYNCS.ARRIVE.TRANS64.RED.A1T0 RZ, [UR7], RZ ;  /* 0x000000ffffff79a7 */ /* 0x000fe20008100407 */
[----:B------:R-:W3:Y:S02]  /*4d10*/  SYNCS.PHASECHK.TRANS64.TRYWAIT P2, [UR5+0x60], R12 ;  /* 0x0000600cff0075a7 */ /* 0x000ee40008041105 */
[----:B--23--:R-:W-:Y:S05]  /*4d20*/  @!P2 BRA `(.L_x_93) ;  /* 0x0000004000fca947 */ /* 0x00cfea0003800000 */
.L_x_183:
[----:B------:R-:W2:Y:S01]  /*4d30*/  LDC.64 R14, c[0x0][0xb10] ;  /* 0x0002c400ff0e7b82 */ /* 0x000ea20000000a00 */
[----:B------:R-:W-:Y:S01]  /*4d40*/  @!P4 R2UR UR8, R37 ;  /* 0x000000002508c2ca */ /* 0x000fe200000e0000 */
[----:B------:R-:W-:Y:S01]  /*4d50*/  VOTEU.ALL UP0, P4 ;  /* 0x0000000000ff7886 */ /* 0x000fe20002000000 */
[----:B------:R-:W-:Y:S01]  /*4d60*/  @!P4 R2UR UR7, R34 ;  /* 0x000000002207c2ca */ /* 0x000fe200000e0000 */
[----:B------:R-:W-:Y:S01]  /*4d70*/  VOTEU.ALL UP1, P4 ;  /* 0x0000000000ff7886 */ /* 0x000fe20002020000 */
[----:B------:R-:W-:Y:S03]  /*4d80*/  UMOV UR14, 0x0 ;  /* 0x00000000000e7882 */ /* 0x000fe60000000000 */
[----:B------:R-:W3:Y:S01]  /*4d90*/  LDC.64 R10, c[0x0][0xb18] ;  /* 0x0002c600ff0a7b82 */ /* 0x000ee20000000a00 */
[----:B------:R-:W-:Y:S01]  /*4da0*/  @!UP0 UIADD3 UR26, UPT, UPT, UR42, 0x20, URZ ;  /* 0x000000202a1a8890 */ /* 0x000fe2000fffe0ff */
[----:B------:R-:W-:Y:S01]  /*4db0*/  @!P4 IMAD.MOV.U32 R34, RZ, RZ, 0x1000 ;  /* 0x00001000ff22c424 */ /* 0x000fe200078e00ff */
[----:B------:R-:W-:Y:S01]  /*4dc0*/  @!UP0 UIADD3 UR24, UPT, UPT, UR5, 0x2200, URZ ;  /* 0x0000220005188890 */ /* 0x000fe2000fffe0ff */
[----:B------:R-:W-:Y:S01]  /*4dd0*/  @P3 SHF.R.U32.HI R27, RZ, 0x10, R29 ;  /* 0x00000010ff1b3819 */ /* 0x000fe2000001161d */
[----:B------:R-:W-:Y:S03]  /*4de0*/  UMOV UR15, 0x10000000 ;  /* 0x10000000000f7882 */ /* 0x000fe60000000000 */
[----:B------:R-:W4:Y:S01]  /*4df0*/  @!P1 LDC R0, c[0x0][0xb20] ;  /* 0x0002c800ff009b82 */ /* 0x000f220000000800 */
[----:B------:R-:W-:Y:S01]  /*4e00*/  UMOV UR27, UR43 ;  /* 0x0000002b001b7c82 */ /* 0x000fe20008000000 */
[----:B------:R-:W-:Y:S01]  /*4e10*/  IMAD.U32 R40, RZ, RZ, UR8 ;  /* 0x00000008ff287e24 */ /* 0x000fe2000f8e00ff */
[----:B------:R-:W-:Y:S05]  /*4e20*/  UMOV UR28, UR36 ;  /* 0x00000024001c7c82 */ /* 0x000fea0008000000 */
[----:B-1----:R-:W1:Y:S01]  /*4e30*/  @!P1 LDC R3, c[0x0][0xb0c] ;  /* 0x0002c300ff039b82 */ /* 0x002e620000000800 */
[----:B------:R-:W-:Y:S01]  /*4e40*/  IMAD.U32 R41, RZ, RZ, UR7 ;  /* 0x00000007ff297e24 */ /* 0x000fe2000f8e00ff */
[----:B------:R-:W-:Y:S01]  /*4e50*/  @!UP0 UIADD3 UR10, UPT, UPT, UR42, 0x60, URZ ;  /* 0x000000602a0a8890 */ /* 0x000fe2000fffe0ff */
[----:B------:R-:W-:Y:S01]  /*4e60*/  @!P4 R2UR UR16, R40 ;  /* 0x000000002810c2ca */ /* 0x000fe200000e0000 */
[----:B------:R-:W-:Y:S01]  /*4e70*/  @!UP0 UIADD3 UR8, UPT, UPT, UR5, 0x2a00, URZ ;  /* 0x00002a0005088890 */ /* 0x000fe2000fffe0ff */
[----:B------:R-:W-:Y:S01]  /*4e80*/  VIADD R33, R33, 0x1 ;  /* 0x0000000121217836 */ /* 0x000fe20000000000 */
[----:B------:R-:W-:Y:S01]  /*4e90*/  @!P4 R2UR UR17, R41 ;  /* 0x000000002911c2ca */ /* 0x000fe200000e0000 */
[----:B------:R-:W-:Y:S01]  /*4ea0*/  VOTEU.ALL UP0, P4 ;  /* 0x0000000000ff7886 */ /* 0x000fe20002000000 */
[----:B------:R-:W-:Y:S01]  /*4eb0*/  UMOV UR9, UR25 ;  /* 0x0000001900097c82 */ /* 0x000fe20008000000 */
[----:B------:R-:W-:Y:S01]  /*4ec0*/  UMOV UR11, UR43 ;  /* 0x0000002b000b7c82 */ /* 0x000fe20008000000 */
[----:B------:R-:W-:Y:S01]  /*4ed0*/  UMOV UR12, UR36 ;  /* 0x00000024000c7c82 */ /* 0x000fe20008000000 */
[----:B------:R-:W-:Y:S08]  /*4ee0*/  UPRMT UR7, UR37, 0x654, UR25 ;  /* 0x0000065425077896 */ /* 0x000ff00008000019 */
[----:B------:R1:W-:Y:S02]  /*4ef0*/  @!UP1 UTMALDG.3D [UR24], [UR16], desc[UR14] ;  /* 0x00000e18100095b4 */ /* 0x0003e40008011000 */
[----:B-1----:R-:W-:Y:S01]  /*4f00*/  @!P1 ISETP.NE.AND P2, PT, R3, 0x1, PT ;  /* 0x000000010300980c */ /* 0x002fe20003f45270 */
[C---:B--2---:R-:W-:Y:S01]  /*4f10*/  @!P1 IMAD.HI.U32 R14, R13.reuse, R14, RZ ;  /* 0x0000000e0d0e9227 */ /* 0x044fe200078e00ff */
[----:B---3--:R-:W-:Y:S01]  /*4f20*/  @!P1 ISETP.NE.AND P0, PT, R10, 0x1, PT ;  /* 0x000000010a00980c */ /* 0x008fe20003f05270 */
[----:B------:R1:W-:Y:S01]  /*4f30*/  @!UP0 UTMALDG.3D [UR8], [UR16], desc[UR14] ;  /* 0x00000e08100085b4 */ /* 0x0003e20008011000 */
[----:B------:R1:W-:Y:S01]  /*4f40*/  @!P4 SYNCS.ARRIVE.TRANS64.RED.A0TR RZ, [UR5+0x40], R34 ;  /* 0x00004022ffffc9a7 */ /* 0x0003e20008300405 */
[C---:B------:R-:W-:Y:S01]  /*4f50*/  @!P1 IMAD.HI.U32 R11, R8.reuse, R11, RZ ;  /* 0x0000000b080b9227 */ /* 0x040fe200078e00ff */
[----:B------:R-:W-:Y:S04]  /*4f60*/  @!P1 SHF.R.U32.HI R14, RZ, R15, R14 ;  /* 0x0000000fff0e9219 */ /* 0x000fe8000001160e */
[----:B----4-:R-:W-:Y:S02]  /*4f70*/  @!P1 SHF.R.U32.HI R9, RZ, R0, R11 ;  /* 0x00000000ff099219 */ /* 0x010fe4000001160b */
[----:B------:R-:W-:Y:S02]  /*4f80*/  @!P1 SEL R14, R13, R14, !P2 ;  /* 0x0000000e0d0e9207 */ /* 0x000fe40005000000 */
[----:B------:R-:W-:Y:S05]  /*4f90*/  @!P1 SEL R9, R8, R9, !P0 ;  /* 0x0000000908099207 */ /* 0x000fea0004000000 */
[----:B------:R-:W-:Y:S01]  /*4fa0*/  @!P1 IMAD.IADD R0, R9, 0x1, -R14 ;  /* 0x0000000109009824 */ /* 0x000fe200078e0a0e */
[----:B------:R-:W-:Y:S01]  /*4fb0*/  SYNCS.ARRIVE.TRANS64.RED.A1T0 RZ, [UR7], RZ ;  /* 0x000000ffffff79a7 */ /* 0x000fe20008100407 */
[----:B------:R-:W-:Y:S02]  /*4fc0*/  @!P1 IMAD.IADD R9, R14, 0x1, -R9 ;  /* 0x000000010e099824 */ /* 0x000fe400078e0a09 */
[----:B------:R-:W-:Y:S02]  /*4fd0*/  @!P1 IMAD R13, R0, R3, R13 ;  /* 0x00000003000d9224 */ /* 0x000fe400078e020d */
[----:B------:R-:W-:Y:S01]  /*4fe0*/  @!P1 IMAD R8, R9, R10, R8 ;  /* 0x0000000a09089224 */ /* 0x000fe200078e0208 */
[----:B------:R-:W2:Y:S02]  /*4ff0*/  SYNCS.PHASECHK.TRANS64.TRYWAIT P5, [UR5+0x68], R12 ;  /* 0x0000680cff0075a7 */ /* 0x000ea400080a1105 */
[----:B-12---:R-:W-:Y:S05]  /*5000*/  @!P5 BRA `(.L_x_94) ;  /* 0x00000040005cd947 */ /* 0x006fea0003800000 */
.L_x_185:
[----:B-1----:R-:W-:Y:S01]  /*5010*/  @!P4 IADD3 R3, P0, PT, R38, 0x580, RZ ;  /* 0x000005802603c810 */ /* 0x002fe20007f1e0ff */
[----:B------:R-:W-:Y:S01]  /*5020*/  VOTEU.ALL UP0, P4 ;  /* 0x0000000000ff7886 */ /* 0x000fe20002000000 */
[----:B------:R-:W-:Y:S01]  /*5030*/  VOTEU.ALL UP1, P4 ;  /* 0x0000000000ff7886 */ /* 0x000fe20002020000 */
[----:B------:R-:W-:Y:S01]  /*5040*/  UMOV UR14, 0x0 ;  /* 0x00000000000e7882 */ /* 0x000fe20000000000 */
[----:B------:R-:W-:Y:S01]  /*5050*/  @!P4 R2UR UR8, R3 ;  /* 0x000000000308c2ca */ /* 0x000fe200000e0000 */
[----:B------:R-:W-:Y:S01]  /*5060*/  @!P4 IMAD.X R0, RZ, RZ, R39, P0 ;  /* 0x000000ffff00c224 */ /* 0x000fe200000e0627 */
[----:B------:R-:W-:Y:S01]  /*5070*/  @!UP0 UIADD3 UR17, UPT, UPT, UR5, 0x48, URZ ;  /* 0x0000004805118890 */ /* 0x000fe2000fffe0ff */
[----:B------:R-:W-:Y:S01]  /*5080*/  ISETP.NE.AND P0, PT, R33, 0x2, PT ;  /* 0x000000022100780c */ /* 0x000fe20003f05270 */
[----:B------:R-:W-:Y:S01]  /*5090*/  @!UP0 UIADD3 UR18, UPT, UPT, UR42, 0x30, URZ ;  /* 0x000000302a128890 */ /* 0x000fe2000fffe0ff */
[----:B------:R-:W-:Y:S01]  /*50a0*/  LOP3.LUT R36, R36, 0x1, RZ, 0x3c, !PT ;  /* 0x0000000124247812 */ /* 0x000fe200078e3cff */
[----:B------:R-:W-:Y:S01]  /*50b0*/  @!UP0 UIADD3 UR16, UPT, UPT, UR5, 0x3200, URZ ;  /* 0x0000320005108890 */ /* 0x000fe2000fffe0ff */
[----:B------:R-:W-:Y:S01]  /*50c0*/  @!P4 R2UR UR7, R0 ;  /* 0x000000000007c2ca */ /* 0x000fe200000e0000 */
[----:B------:R-:W-:Y:S01]  /*50d0*/  UMOV UR15, 0x10000000 ;  /* 0x10000000000f7882 */ /* 0x000fe20000000000 */
[----:B------:R-:W-:Y:S01]  /*50e0*/  UMOV UR19, UR43 ;  /* 0x0000002b00137c82 */ /* 0x000fe20008000000 */
[----:B------:R-:W-:Y:S01]  /*50f0*/  UMOV UR20, UR36 ;  /* 0x0000002400147c82 */ /* 0x000fe20008000000 */
[----:B------:R-:W-:Y:S01]  /*5100*/  @!UP0 UIADD3 UR10, UPT, UPT, UR42, 0x70, URZ ;  /* 0x000000702a0a8890 */ /* 0x000fe2000fffe0ff */
[----:B------:R-:W-:Y:S01]  /*5110*/  SEL R3, RZ, 0x1, P0 ;  /* 0x00000001ff037807 */ /* 0x000fe20000000000 */
[----:B------:R-:W-:Y:S01]  /*5120*/  IMAD.U32 R10, RZ, RZ, UR8 ;  /* 0x00000008ff0a7e24 */ /* 0x000fe2000f8e00ff */
[----:B------:R-:W-:Y:S01]  /*5130*/  @!UP0 UIADD3 UR8, UPT, UPT, UR5, 0x3a00, URZ ;  /* 0x00003a0005088890 */ /* 0x000fe2000fffe0ff */
[----:B------:R-:W-:Y:S01]  /*5140*/  IMAD.IADD R34, R8, 0x1, R58 ;  /* 0x0000000108227824 */ /* 0x000fe200078e023a */
[----:B------:R-:W-:Y:S01]  /*5150*/  VOTEU.ALL UP0, P4 ;  /* 0x0000000000ff7886 */ /* 0x000fe20002000000 */
[----:B------:R-:W-:Y:S01]  /*5160*/  UMOV UR11, UR43 ;  /* 0x0000002b000b7c82 */ /* 0x000fe20008000000 */
[----:B------:R-:W-:Y:S01]  /*5170*/  @!P4 R2UR UR22, R10 ;  /* 0x000000000a16c2ca */ /* 0x000fe200000e0000 */
[----:B------:R-:W-:Y:S01]  /*5180*/  UMOV UR12, UR36 ;  /* 0x00000024000c7c82 */ /* 0x000fe20008000000 */
[----:B------:R-:W-:Y:S01]  /*5190*/  IMAD.U32 R11, RZ, RZ, UR7 ;  /* 0x00000007ff0b7e24 */ /* 0x000fe2000f8e00ff */
[----:B------:R-:W-:Y:S01]  /*51a0*/  UMOV UR9, UR17 ;  /* 0x0000001100097c82 */ /* 0x000fe20008000000 */
[----:B------:R-:W-:Y:S01]  /*51b0*/  @P3 R2UR UR36, R27 ;  /* 0x000000001b2432ca */ /* 0x000fe200000e0000 */
[----:B------:R-:W-:Y:S01]  /*51c0*/  IMAD.IADD R37, R13, 0x1, R60 ;  /* 0x000000010d257824 */ /* 0x000fe200078e023c */
[----:B------:R-:W-:Y:S02]  /*51d0*/  LOP3.LUT R32, R32, R3, RZ, 0x3c, !PT ;  /* 0x0000000320207212 */ /* 0x000fe400078e3cff */
[----:B------:R-:W-:Y:S02]  /*51e0*/  @!P4 R2UR UR23, R11 ;  /* 0x000000000b17c2ca */ /* 0x000fe400000e0000 */
[----:B------:R-:W-:Y:S11]  /*51f0*/  SEL R33, R33, RZ, P0 ;  /* 0x000000ff21217207 */ /* 0x000ff60000000000 */
[----:B------:R2:W-:Y:S01]  /*5200*/  @!UP1 UTMALDG.3D [UR16], [UR22], desc[UR14] ;  /* 0x00000e10160095b4 */ /* 0x0005e20008011000 */
[----:B------:R2:W-:Y:S01]  /*5210*/  @!UP0 UTMALDG.3D [UR8], [UR22], desc[UR14] ;  /* 0x00000e08160085b4 */ /* 0x0005e20008011000 */
[----:B------:R2:W-:Y:S01]  /*5220*/  @!P4 SYNCS.ARRIVE.TRANS64.RED.A0TR RZ, [UR5+0x48], R25 ;  /* 0x00004819ffffc9a7 */ /* 0x0005e20008300405 */
[----:B------:R-:W-:Y:S01]  /*5230*/  UPLOP3.LUT UP0, UPT, UPT, UPT, UPT, 0x80, 0x8 ;  /* 0x000000000008789c */ /* 0x000fe20003f0f070 */
[----:B------:R-:W-:Y:S01]  /*5240*/  SYNCS.ARRIVE.TRANS64.RED.A1T0 RZ, [UR6], RZ ;  /* 0x000000ffffff79a7 */ /* 0x000fe20008100406 */
[----:B------:R-:W-:Y:S09]  /*5250*/  @P3 BRA `(.L_x_95) ;  /* 0xfffffff0002c3947 */ /* 0x000ff2000383ffff */
[----:B------:R-:W-:-:S04]  /*5260*/  SHF.L.U32 R3, R36, 0x1f, RZ ;  /* 0x0000001f24037819 */ /* 0x000fc800000006ff */
[----:B------:R-:W1:Y:S02]  /*5270*/  SYNCS.PHASECHK.TRANS64.TRYWAIT P0, [UR5+0x50], R3 ;  /* 0x00005003ff0075a7 */ /* 0x000e640008001105 */
[----:B-1----:R-:W-:Y:S05]  /*5280*/  @!P0 BRA `(.L_x_96) ;  /* 0x0000003c00d48947 */ /* 0x002fea0003800000 */
.L_x_187:
[----:B------:R-:W3:Y:S02]  /*5290*/  SYNCS.PHASECHK.TRANS64.TRYWAIT P0, [UR5+0x58], R3 ;  /* 0x00005803ff0075a7 */ /* 0x000ee40008001105 */
[----:B---3--:R-:W-:Y:S05]  /*52a0*/  @!P0 BRA `(.L_x_97) ;  /* 0x0000003c00e48947 */ /* 0x008fea0003800000 */
.L_x_189:
[----:B------:R-:W3:Y:S02]  /*52b0*/  SYNCS.PHASECHK.TRANS64.TRYWAIT P0, [UR5+0x60], R3 ;  /* 0x00006003ff0075a7 */ /* 0x000ee40008001105 */
[----:B---3--:R-:W-:Y:S05]  /*52c0*/  @!P0 BRA `(.L_x_98) ;  /* 0x0000003c00f48947 */ /* 0x008fea0003800000 */
.L_x_191:
[----:B-1----:R-:W-:-:S07]  /*52d0*/  MOV R0, UR5 ;  /* 0x0000000500007c02 */ /* 0x002fce0008000f00 */
.L_x_99:
[----:B-1----:R-:W-:-:S04]  /*52e0*/  SHF.L.U32 R3, R36, 0x1f, RZ ;  /* 0x0000001f24037819 */ /* 0x002fc800000006ff */
[----:B------:R1:W3:Y:S03]  /*52f0*/  SYNCS.PHASECHK.TRANS64.TRYWAIT P0, [R0+URZ+0x68], R3 ;  /* 0x00006803000075a7 */ /* 0x0002e600080011ff */
[----:B---3--:R-:W-:Y:S05]  /*5300*/  @!P0 NANOSLEEP.SYNCS 0x989680 ;  /* 0x009896800000895d */ /* 0x008fea0003900000 */
[----:B------:R-:W3:Y:S02]  /*5310*/  @!P0 SYNCS.PHASECHK.TRANS64 P0, [R0+URZ+0x68], R3 ;  /* 0x00006803000085a7 */ /* 0x000ee400080010ff */
[----:B--23--:R-:W-:Y:S05]  /*5320*/  @P0 EXIT ;  /* 0x000000000000094d */ /* 0x00cfea0003800000 */
[----:B------:R-:W-:Y:S05]  /*5330*/  BRA `(.L_x_99) ;  /* 0xfffffffc00e87947 */ /* 0x000fea000383ffff */
.L_x_84:
[----:B------:R-:W-:-:S06]  /*5340*/  UISETP.GE.AND UP0, UPT, UR10, 0x4, UPT ;  /* 0x000000040a00788c */ /* 0x000fcc000bf06270 */
[----:B------:R-:W-:-:S13]  /*5350*/  PLOP3.LUT P0, PT, PT, PT, UP0, 0x80, 0x8 ;  /* 0x000000000008781c */ /* 0x000fda0003f0f008 */
[----:B------:R-:W-:Y:S05]  /*5360*/  @!P0 EXIT ;  /* 0x000000000000894d */ /* 0x000fea0003800000 */
[----:B------:R-:W-:Y:S01]  /*5370*/  BAR.SYNC.DEFER_BLOCKING 0x6, 0xa0 ;  /* 0x0182800000007b1d */ /* 0x000fe20000010000 */
[----:B------:R-:W-:Y:S02]  /*5380*/  IMAD.SHL.U32 R4, R66, 0x200000, RZ ;  /* 0x0020000042047824 */ /* 0x000fe400078e00ff */
[----:B------:R-:W-:Y:S02]  /*5390*/  HFMA2 R71, -RZ, RZ, 0, 5.9604644775390625e-08 ;  /* 0x00000001ff477431 */ /* 0x000fe400000001ff */
[C---:B------:R-:W-:Y:S01]  /*53a0*/  IMAD.SHL.U32 R65, R72.reuse, 0x10, RZ ;  /* 0x0000001048417824 */ /* 0x040fe200078e00ff */
[----:B------:R-:W-:Y:S01]  /*53b0*/  MOV R69, RZ ;  /* 0x000000ff00457202 */ /* 0x000fe20000000f00 */
[----:B------:R-:W-:Y:S01]  /*53c0*/  IMAD.U32 R33, R72, 0x10000, RZ ;  /* 0x0001000048217824 */ /* 0x000fe200078e00ff */
[----:B------:R-:W-:Y:S01]  /*53d0*/  UMOV UR48, 0x400 ;  /* 0x0000040000307882 */ /* 0x000fe20000000000 */
[----:B------:R-:W1:Y:S01]  /*53e0*/  LDC R63, c[0x0][0x370] ;  /* 0x0000dc00ff3f7b82 */ /* 0x000e620000000800 */
[----:B------:R-:W-:Y:S01]  /*53f0*/  ULEA UR48, UR37, UR48, 0x18 ;  /* 0x0000003025307291 */ /* 0x000fe2000f8ec0ff */
[----:B------:R-:W-:Y:S01]  /*5400*/  LOP3.LUT R4, R4, 0x200000, RZ, 0xc0, !PT ;  /* 0x0020000004047812 */ /* 0x000fe200078ec0ff */
[----:B------:R-:W-:Y:S01]  /*5410*/  IMAD.SHL.U32 R64, R72, 0x2, RZ ;  /* 0x0000000248407824 */ /* 0x000fe200078e00ff */
[C---:B------:R-:W-:Y:S01]  /*5420*/  LOP3.LUT R5, R65.reuse, 0x40, RZ, 0xc0, !PT ;  /* 0x0000004041057812 */ /* 0x040fe200078ec0ff */
[----:B------:R-:W-:Y:S01]  /*5430*/  IMAD.SHL.U32 R3, R66, 0x200, RZ ;  /* 0x0000020042037824 */ /* 0x000fe200078e00ff */
[----:B------:R-:W-:Y:S01]  /*5440*/  LOP3.LUT R2, R65, 0x5b0, RZ, 0xc0, !PT ;  /* 0x000005b041027812 */ /* 0x000fe200078ec0ff */
[----:B------:R-:W-:Y:S01]  /*5450*/  UIADD3 UR4, UPT, UPT, UR48, 0x200, URZ ;  /* 0x0000020030047890 */ /* 0x000fe2000fffe0ff */
[----:B------:R-:W2:Y:S01]  /*5460*/  LDC R28, c[0x0][0xb0c] ;  /* 0x0002c300ff1c7b82 */ /* 0x000ea20000000800 */
[----:B------:R-:W-:Y:S01]  /*5470*/  LOP3.LUT R33, R4, 0x400000, R33, 0xf8, !PT ;  /* 0x0040000004217812 */ /* 0x000fe200078ef821 */
[----:B------:R-:W-:Y:S01]  /*5480*/  IMAD.MOV.U32 R30, RZ, RZ, RZ ;  /* 0x000000ffff1e7224 */ /* 0x000fe200078e00ff */
[----:B------:R-:W-:Y:S01]  /*5490*/  LOP3.LUT R64, R5, 0x8, R64, 0xf8, !PT ;  /* 0x0000000805407812 */ /* 0x000fe200078ef840 */
[----:B------:R-:W-:Y:S01]  /*54a0*/  IMAD.MOV.U32 R70, RZ, RZ, RZ ;  /* 0x000000ffff467224 */ /* 0x000fe200078e00ff */
[----:B------:R-:W-:Y:S01]  /*54b0*/  LOP3.LUT R3, R2, 0x200, R3, 0xf8, !PT ;  /* 0x0000020002037812 */ /* 0x000fe200078ef803 */
[----:B------:R-:W-:Y:S01]  /*54c0*/  IMAD.MOV.U32 R76, RZ, RZ, RZ ;  /* 0x000000ffff4c7224 */ /* 0x000fe200078e00ff */
[----:B------:R-:W-:Y:S01]  /*54d0*/  LOP3.LUT P0, RZ, R65, 0x40, RZ, 0xc0, !PT ;  /* 0x0000004041ff7812 */ /* 0x000fe2000780c0ff */
[----:B------:R-:W3:Y:S01]  /*54e0*/  LDC R61, c[0x0][0xb20] ;  /* 0x0002c800ff3d7b82 */ /* 0x000ee20000000800 */
[----:B------:R-:W4:Y:S01]  /*54f0*/  LDS R0, [UR48+0x130] ;  /* 0x00013030ff007984 */ /* 0x000f220008000800 */
[----:B------:R-:W-:Y:S01]  /*5500*/  LOP3.LUT R64, R3, R64, RZ, 0xfc, !PT ;  /* 0x0000004003407212 */ /* 0x000fe200078efcff */
[----:B------:R-:W-:Y:S01]  /*5510*/  IMAD.U32 R67, RZ, RZ, UR4 ;  /* 0x00000004ff437e24 */ /* 0x000fe2000f8e00ff */
[----:B------:R-:W-:Y:S01]  /*5520*/  LOP3.LUT R72, R72, 0x60, RZ, 0xc0, !PT ;  /* 0x0000006048487812 */ /* 0x000fe200078ec0ff */
[----:B------:R-:W1:Y:S03]  /*5530*/  LDCU.64 UR52, c[0x0][0x348] ;  /* 0x00006900ff3477ac */ /* 0x000e660008000a00 */
[----:B------:R-:W1:Y:S01]  /*5540*/  LDC R27, c[0x0][0xb30] ;  /* 0x0002cc00ff1b7b82 */ /* 0x000e620000000800 */
[----:B------:R-:W1:Y:S01]  /*5550*/  LDCU.64 UR38, c[0x0][0x888] ;  /* 0x00011100ff2677ac */ /* 0x000e620008000a00 */
[----:B------:R-:W1:Y:S06]  /*5560*/  LDCU.64 UR44, c[0x0][0x890] ;  /* 0x00011200ff2c77ac */ /* 0x000e6c0008000a00 */
[----:B------:R-:W1:Y:S01]  /*5570*/  LDC.64 R56, c[0x0][0xb10] ;  /* 0x0002c400ff387b82 */ /* 0x000e620000000a00 */
[----:B------:R-:W-:Y:S01]  /*5580*/  UMOV UR49, URZ ;  /* 0x000000ff00317c82 */ /* 0x000fe20008000000 */
[----:B------:R-:W-:-:S06]  /*5590*/  UMOV UR51, URZ ;  /* 0x000000ff00337c82 */ /* 0x000fcc0008000000 */
[----:B------:R-:W1:Y:S08]  /*55a0*/  LDC.64 R24, c[0x0][0xb18] ;  /* 0x0002c600ff187b82 */ /* 0x000e700000000a00 */
[----:B------:R-:W1:Y:S08]  /*55b0*/  LDC.64 R22, c[0x0][0xb28] ;  /* 0x0002ca00ff167b82 */ /* 0x000e700000000a00 */
[----:B------:R-:W1:Y:S01]  /*55c0*/  LDC.64 R54, c[0x0][0x8b0] ;  /* 0x00022c00ff367b82 */ /* 0x000e620000000a00 */
[----:B----4-:R-:W-:Y:S01]  /*55d0*/  IMAD.IADD R33, R0, 0x1, R33 ;  /* 0x0000000100217824 */ /* 0x010fe200078e0221 */
[----:B------:R-:W-:-:S06]  /*55e0*/  P2R R0, PR, RZ, 0x1 ;  /* 0x00000001ff007803 */ /* 0x000fcc0000000000 */
[----:B------:R-:W4:Y:S08]  /*55f0*/  LDC.64 R52, c[0x0][0x8a8] ;  /* 0x00022a00ff347b82 */ /* 0x000f300000000a00 */
[----:B--23--:R-:W1:Y:S02]  /*5600*/  LDC R62, c[0x0][0x374] ;  /* 0x0000dd00ff3e7b82 */ /* 0x00ce640000000800 */
.L_x_143:
[C---:B------:R-:W-:Y:S02]  /*5610*/  LEA R0, R76.reuse, UR48, 0x3 ;  /* 0x000000304c007c11 */ /* 0x040fe4000f8e18ff */
[----:B------:R-:W-:Y:S02]  /*5620*/  SHF.L.U32 R3, R69, 0x1f, RZ ;  /* 0x0000001f45037819 */ /* 0x000fe400000006ff */
[----:B------:R-:W-:Y:S02]  /*5630*/  LEA R16, R76, UR48, 0x4 ;  /* 0x000000304c107c11 */ /* 0x000fe4000f8e20ff */
[----:B--2---:R-:W2:Y:S02]  /*5640*/  SYNCS.PHASECHK.TRANS64.TRYWAIT P0, [R0+URZ+0x80], R3 ;  /* 0x00008003000075a7 */ /* 0x004ea400080011ff */
[----:B--2---:R-:W-:Y:S05]  /*5650*/  @!P0 BRA `(.L_x_100) ;  /* 0x0000003c00288947 */ /* 0x004fea0003800000 */
.L_x_192:
[----:B------:R-:W3:Y:S01]  /*5660*/  LDC.64 R12, c[0x0][0xb10] ;  /* 0x0002c400ff0c7b82 */ /* 0x000ee20000000a00 */
[----:B------:R-:W4:Y:S01]  /*5670*/  LDS.128 R16, [R16+0x110] ;  /* 0x0001100010107984 */ /* 0x000f220000000c00 */
[----:B-1----:R-:W-:Y:S01]  /*5680*/  ISETP.NE.AND P1, PT, R27, 0x1, PT ;  /* 0x000000011b00780c */ /* 0x002fe20003f25270 */
[----:B--2---:R-:W-:Y:S01]  /*5690*/  VIADD R0, R0, 0x90 ;  /* 0x0000009000007836 */ /* 0x004fe20000000000 */
[----:B------:R-:W-:Y:S04]  /*56a0*/  ISETP.GE.AND P0, PT, R26, 0x1, PT ;  /* 0x000000011a00780c */ /* 0x000fe80003f06270 */
[----:B------:R-:W1:Y:S01]  /*56b0*/  LDC.64 R10, c[0x0][0xb18] ;  /* 0x0002c600ff0a7b82 */ /* 0x000e620000000a00 */
[----:B------:R-:W-:Y:S01]  /*56c0*/  PRMT R0, RZ, 0x654, R0 ;  /* 0x00000654ff007816 */ /* 0x000fe20000000000 */
[----:B------:R-:W-:Y:S01]  /*56d0*/  @!PT LDS RZ, [RZ] ;  /* 0x00000000fffff984 */ /* 0x000fe20000000800 */
[----:B------:R-:W-:Y:S01]  /*56e0*/  @!PT LDS RZ, [RZ] ;  /* 0x00000000fffff984 */ /* 0x000fe20000000800 */
[----:B------:R-:W-:Y:S01]  /*56f0*/  @!PT LDS RZ, [RZ] ;  /* 0x00000000fffff984 */ /* 0x000fe20000000800 */
[----:B------:R-:W-:Y:S01]  /*5700*/  @!PT LDS RZ, [RZ] ;  /* 0x00000000fffff984 */ /* 0x000fe20000000800 */
[----:B------:R2:W-:Y:S06]  /*5710*/  MEMBAR.ALL.CTA ;  /* 0x0000000000007992 */ /* 0x0005ec0000008000 */
[----:B--2---:R-:W2:Y:S01]  /*5720*/  FENCE.VIEW.ASYNC.S ;  /* 0x00000000000073c6 */ /* 0x004ea20000000000 */
[----:B------:R-:W1:Y:S08]  /*5730*/  @!P1 LDC R14, c[0x0][0xb20] ;  /* 0x0002c800ff0e9b82 */ /* 0x000e700000000800 */
[----:B------:R-:W1:Y:S01]  /*5740*/  @!P1 LDC R9, c[0x0][0xb0c] ;  /* 0x0002c300ff099b82 */ /* 0x000e620000000800 */
[----:B--2---:R2:W-:Y:S01]  /*5750*/  SYNCS.ARRIVE.TRANS64.RED.A1T0 RZ, [R0+URZ], RZ ;  /* 0x000000ff00ff79a7 */ /* 0x0045e200081004ff */
[----:B----4-:R-:W-:Y:S04]  /*5760*/  LOP3.LUT P4, RZ, R18, 0x1, RZ, 0xc0, !PT ;  /* 0x0000000112ff7812 */ /* 0x010fe8000788c0ff */
[----:B------:R-:W-:Y:S09]  /*5770*/  P2R R73, PR, RZ, 0x10 ;  /* 0x00000010ff497803 */ /* 0x000ff20000000000 */
[----:B------:R-:W-:Y:S02]  /*5780*/  @P4 MOV R31, R16 ;  /* 0x00000010001f4202 */ /* 0x000fe40000000f00 */
[----:B------:R-:W-:Y:S01]  /*5790*/  @P4 LOP3.LUT R29, R17, 0xffff, RZ, 0xc0, !PT ;  /* 0x0000ffff111d4812 */ /* 0x000fe200078ec0ff */
[----:B--23--:R-:W-:Y:S06]  /*57a0*/  @!P0 BRA `(.L_x_101) ;  /* 0x0000000000a48947 */ /* 0x00cfec0003800000 */
[----:B------:R-:W-:Y:S01]  /*57b0*/  IMAD.HI.U32 R36, R62, R25, RZ ;  /* 0x000000193e247227 */ /* 0x000fe200078e00ff */
[----:B------:R-:W-:Y:S02]  /*57c0*/  ISETP.NE.AND P0, PT, R24, 0x1, PT ;  /* 0x000000011800780c */ /* 0x000fe40003f05270 */
[----:B------:R-:W-:Y:S01]  /*57d0*/  ISETP.NE.AND P2, PT, R26, 0x1, PT ;  /* 0x000000011a00780c */ /* 0x000fe20003f45270 */
[-C--:B------:R-:W-:Y:S01]  /*57e0*/  IMAD.HI.U32 R20, R63, R56.reuse, RZ ;  /* 0x000000383f147227 */ /* 0x080fe200078e00ff */
[----:B------:R-:W-:Y:S02]  /*57f0*/  SHF.R.U32.HI R21, RZ, R61, R36 ;  /* 0x0000003dff157219 */ /* 0x000fe40000011624 */
[----:B------:R-:W-:Y:S01]  /*5800*/  ISETP.NE.AND P3, PT, R28, 0x1, PT ;  /* 0x000000011c00780c */ /* 0x000fe20003f65270 */
[----:B------:R-:W-:Y:S01]  /*5810*/  IMAD.HI.U32 R40, R29, R25, RZ ;  /* 0x000000191d287227 */ /* 0x000fe200078e00ff */
[----:B------:R-:W-:Y:S02]  /*5820*/  SHF.R.U32.HI R20, RZ, R57, R20 ;  /* 0x00000039ff147219 */ /* 0x000fe40000011614 */
[----:B------:R-:W-:Y:S01]  /*5830*/  SEL R3, R62, R21, !P0 ;  /* 0x000000153e037207 */ /* 0x000fe20004000000 */
[----:B------:R-:W-:Y:S01]  /*5840*/  IMAD.HI.U32 R38, R31, R56, RZ ;  /* 0x000000381f267227 */ /* 0x000fe200078e00ff */
[----:B------:R-:W-:Y:S03]  /*5850*/  SEL R7, R63, R20, !P3 ;  /* 0x000000143f077207 */ /* 0x000fe60005800000 */
[-C--:B------:R-:W-:Y:S01]  /*5860*/  IMAD.HI.U32 R20, R3, R22.reuse, RZ ;  /* 0x0000001603147227 */ /* 0x080fe200078e00ff */
[----:B------:R-:W-:Y:S03]  /*5870*/  SHF.R.U32.HI R38, RZ, R57, R38 ;  /* 0x00000039ff267219 */ /* 0x000fe60000011626 */
[----:B------:R-:W-:Y:S01]  /*5880*/  IMAD.HI.U32 R36, R7, R22, RZ ;  /* 0x0000001607247227 */ /* 0x000fe200078e00ff */
[----:B------:R-:W-:Y:S02]  /*5890*/  @P2 SHF.R.U32.HI R3, RZ, R23, R20 ;  /* 0x00000017ff032219 */ /* 0x000fe40000011614 */
[----:B------:R-:W-:Y:S02]  /*58a0*/  SHF.R.U32.HI R20, RZ, R61, R40 ;  /* 0x0000003dff147219 */ /* 0x000fe40000011628 */
[----:B------:R-:W-:Y:S01]  /*58b0*/  @P2 SHF.R.U32.HI R7, RZ, R23, R36 ;  /* 0x00000017ff072219 */ /* 0x000fe20000011624 */
[C---:B------:R-:W-:Y:S01]  /*58c0*/  IMAD R2, R26.reuse, R3, RZ ;  /* 0x000000031a027224 */ /* 0x040fe200078e02ff */
[----:B------:R-:W-:Y:S02]  /*58d0*/  SEL R5, R29, R20, !P0 ;  /* 0x000000141d057207 */ /* 0x000fe40004000000 */
[----:B------:R-:W-:Y:S01]  /*58e0*/  SEL R3, R31, R38, !P3 ;  /* 0x000000261f037207 */ /* 0x000fe20005800000 */
[----:B------:R-:W-:Y:S01]  /*58f0*/  IMAD R4, R26, R7, RZ ;  /* 0x000000071a047224 */ /* 0x000fe200078e02ff */
[C---:B------:R-:W-:Y:S01]  /*5900*/  ISETP.GE.AND P0, PT, R5.reuse, R2, PT ;  /* 0x000000020500720c */ /* 0x040fe20003f06270 */
[----:B------:R-:W-:Y:S03]  /*5910*/  IMAD.HI.U32 R6, R5, R22, RZ ;  /* 0x0000001605067227 */ /* 0x000fe600078e00ff */
[----:B------:R-:W-:Y:S01]  /*5920*/  ISETP.GE.OR P0, PT, R3, R4, P0 ;  /* 0x000000040300720c */ /* 0x000fe20000706670 */
[----:B------:R-:W-:Y:S01]  /*5930*/  IMAD.MOV R4, RZ, RZ, -R3 ;  /* 0x000000ffff047224 */ /* 0x000fe200078e0a03 */
[-C--:B------:R-:W-:Y:S03]  /*5940*/  SHF.R.U32.HI R6, RZ, R23.reuse, R6 ;  /* 0x00000017ff067219 */ /* 0x080fe60000011606 */
[----:B------:R-:W-:Y:S01]  /*5950*/  IMAD R31, R28, R4, R31 ;  /* 0x000000041c1f7224 */ /* 0x000fe200078e021f */
[----:B------:R-:W-:Y:S05]  /*5960*/  SEL R15, R5, R6, !P2 ;  /* 0x00000006050f7207 */ /* 0x000fea0005000000 */
[----:B------:R-:W-:Y:S02]  /*5970*/  IMAD.MOV R6, RZ, RZ, -R15 ;  /* 0x000000ffff067224 */ /* 0x000fe400078e0a0f */
[C---:B------:R-:W-:Y:S04]  /*5980*/  @!P0 IMAD.HI.U32 R2, R3.reuse, R22, RZ ;  /* 0x0000001603028227 */ /* 0x040fe800078e00ff */
[----:B------:R-:W-:Y:S01]  /*5990*/  IMAD R6, R26, R6, R5 ;  /* 0x000000061a067224 */ /* 0x000fe200078e0205 */
[----:B------:R-:W-:Y:S04]  /*59a0*/  @!P0 SHF.R.U32.HI R2, RZ, R23, R2 ;  /* 0x00000017ff028219 */ /* 0x000fe80000011602 */
[----:B------:R-:W-:Y:S02]  /*59b0*/  @!P0 SEL R0, R3, R2, !P2 ;  /* 0x0000000203008207 */ /* 0x000fe40005000000 */
[----:B------:R-:W-:Y:S02]  /*59c0*/  IADD3 R2, PT, PT, -R5, RZ, RZ ;  /* 0x000000ff05027210 */ /* 0x000fe40007ffe1ff */
[----:B------:R-:W-:Y:S01]  /*59d0*/  @!P0 IADD3 R8, PT, PT, R15, -R0, RZ ;  /* 0x800000000f088210 */ /* 0x000fe20007ffe0ff */
[----:B------:R-:W-:Y:S02]  /*59e0*/  @!P0 IMAD R0, R7, R6, R0 ;  /* 0x0000000607008224 */ /* 0x000fe400078e0200 */
[----:B------:R-:W-:Y:S02]  /*59f0*/  IMAD R29, R24, R2, R29 ;  /* 0x00000002181d7224 */ /* 0x000fe400078e021d */
[----:B------:R-:W-:Y:S02]  /*5a00*/  @!P0 IMAD R5, R8, R26, R3 ;  /* 0x0000001a08058224 */ /* 0x000fe400078e0203 */
[----:B------:R-:W-:Y:S04]  /*5a10*/  @!P0 IMAD.MOV.U32 R3, RZ, RZ, R0 ;  /* 0x000000ffff038224 */ /* 0x000fe800078e0000 */
[----:B------:R-:W-:Y:S02]  /*5a20*/  IMAD R31, R3, R28, R31 ;  /* 0x0000001c031f7224 */ /* 0x000fe400078e021f */
[----:B------:R-:W-:Y:S07]  /*5a30*/  IMAD R29, R5, R24, R29 ;  /* 0x00000018051d7224 */ /* 0x000fee00078e021d */
.L_x_101:
[----:B-1----:R-:W-:Y:S01]  /*5a40*/  @!P1 ISETP.NE.AND P0, PT, R10, 0x1, PT ;  /* 0x000000010a00980c */ /* 0x002fe20003f05270 */
[----:B------:R-:W-:Y:S01]  /*5a50*/  @!P1 IMAD.HI.U32 R3, R29, R11, RZ ;  /* 0x0000000b1d039227 */ /* 0x000fe200078e00ff */
[----:B------:R-:W-:Y:S01]  /*5a60*/  R2UR UR42, R37 ;  /* 0x00000000252a72ca */ /* 0x000fe200000e0000 */
[----:B------:R-:W-:Y:S01]  /*5a70*/  BSSY.RECONVERGENT B6, `(.L_x_102) ;  /* 0x0000031000067945 */ /* 0x000fe20003800200 */
[----:B------:R-:W-:Y:S01]  /*5a80*/  R2UR UR41, R34 ;  /* 0x00000000222972ca */ /* 0x000fe200000e0000 */
[----:B------:R-:W-:Y:S01]  /*5a90*/  @!P1 IMAD.HI.U32 R0, R31, R12, RZ ;  /* 0x0000000c1f009227 */ /* 0x000fe200078e00ff */
[----:B------:R-:W-:Y:S02]  /*5aa0*/  @!P1 SHF.R.U32.HI R2, RZ, R14, R3 ;  /* 0x0000000eff029219 */ /* 0x000fe40000011603 */
[----:B------:R-:W-:Y:S01]  /*5ab0*/  @!P1 ISETP.NE.AND P2, PT, R9, 0x1, PT ;  /* 0x000000010900980c */ /* 0x000fe20003f45270 */
[----:B------:R-:W-:Y:S01]  /*5ac0*/  VIADD R76, R76, 0x1 ;  /* 0x000000014c4c7836 */ /* 0x000fe20000000000 */
[----:B------:R-:W-:Y:S02]  /*5ad0*/  @!P1 SEL R2, R29, R2, !P0 ;  /* 0x000000021d029207 */ /* 0x000fe40004000000 */
[----:B------:R-:W-:Y:S02]  /*5ae0*/  @!P1 SHF.R.U32.HI R0, RZ, R13, R0 ;  /* 0x0000000dff009219 */ /* 0x000fe40000011600 */
[----:B------:R-:W-:Y:S01]  /*5af0*/  LOP3.LUT P0, RZ, R67, 0x90, RZ, 0xc0, !PT ;  /* 0x0000009043ff7812 */ /* 0x000fe2000780c0ff */
[----:B------:R-:W-:Y:S01]  /*5b00*/  USHF.L.U32 UR42, UR42, 0x6, URZ ;  /* 0x000000062a2a7899 */ /* 0x000fe200080006ff */
[----:B------:R-:W-:Y:S01]  /*5b10*/  @!P1 SEL R3, R31, R0, !P2 ;  /* 0x000000001f039207 */ /* 0x000fe20005000000 */
[----:B------:R-:W-:Y:S01]  /*5b20*/  USHF.L.U32 UR41, UR41, 0x7, URZ ;  /* 0x0000000729297899 */ /* 0x000fe200080006ff */
[----:B------:R-:W-:Y:S03]  /*5b30*/  @P4 SHF.R.U32.HI R68, RZ, 0x10, R17 ;  /* 0x00000010ff444819 */ /* 0x000fe60000011611 */
[----:B------:R-:W-:Y:S02]  /*5b40*/  @!P1 IMAD.IADD R0, R2, 0x1, -R3 ;  /* 0x0000000102009824 */ /* 0x000fe400078e0a03 */
[----:B------:R-:W-:Y:S02]  /*5b50*/  @!P1 IMAD.IADD R2, R3, 0x1, -R2 ;  /* 0x0000000103029824 */ /* 0x000fe400078e0a02 */
[----:B------:R-:W-:Y:S02]  /*5b60*/  @!P1 IMAD R31, R0, R9, R31 ;  /* 0x00000009001f9224 */ /* 0x000fe400078e021f */
[----:B------:R-:W-:Y:S01]  /*5b70*/  @!P1 IMAD R29, R2, R10, R29 ;  /* 0x0000000a021d9224 */ /* 0x000fe200078e021d */
[----:B------:R-:W-:Y:S06]  /*5b80*/  @!P0 BRA `(.L_x_103) ;  /* 0x00000000007c8947 */ /* 0x000fec0003800000 */
[----:B------:R-:W1:Y:S01]  /*5b90*/  LDCU.64 UR8, c[0x4][0x80] ;  /* 0x01001000ff0877ac */ /* 0x000e620008000a00 */
[----:B------:R-:W-:Y:S01]  /*5ba0*/  MOV R2, 0x0 ;  /* 0x0000000000027802 */ /* 0x000fe20000000f00 */
[----:B------:R-:W-:Y:S02]  /*5bb0*/  HFMA2 R12, -RZ, RZ, 0, 5.9604644775390625e-08 ;  /* 0x00000001ff0c7431 */ /* 0x000fe400000001ff */
[----:B------:R-:W-:Y:S01]  /*5bc0*/  IMAD.MOV.U32 R8, RZ, RZ, 0x70 ;  /* 0x00000070ff087424 */ /* 0x000fe200078e00ff */
[----:B------:R2:W3:Y:S01]  /*5bd0*/  LDC.64 R14, c[0x4][R2] ;  /* 0x01000000020e7b82 */ /* 0x0004e20000000a00 */
[----:B------:R-:W4:Y:S01]  /*5be0*/  LDCU.64 UR6, c[0x4][0x88] ;  /* 0x01001100ff0677ac */ /* 0x000f220008000a00 */
[----:B------:R-:W-:Y:S01]  /*5bf0*/  IMAD.MOV.U32 R13, RZ, RZ, RZ ;  /* 0x000000ffff0d7224 */ /* 0x000fe200078e00ff */
[----:B------:R-:W2:Y:S01]  /*5c00*/  LDCU.64 UR4, c[0x4][0x8] ;  /* 0x01000100ff0477ac */ /* 0x000ea20008000a00 */
[----:B-1----:R-:W-:Y:S01]  /*5c10*/  MOV R5, UR9 ;  /* 0x0000000900057c02 */ /* 0x002fe20008000f00 */
[----:B------:R-:W-:Y:S01]  /*5c20*/  IMAD.U32 R4, RZ, RZ, UR8 ;  /* 0x00000008ff047e24 */ /* 0x000fe2000f8e00ff */
[----:B----4-:R-:W-:Y:S01]  /*5c30*/  MOV R7, UR7 ;  /* 0x0000000700077c02 */ /* 0x010fe20008000f00 */
[----:B------:R-:W-:Y:S01]  /*5c40*/  IMAD.U32 R6, RZ, RZ, UR6 ;  /* 0x00000006ff067e24 */ /* 0x000fe2000f8e00ff */
[----:B--2---:R-:W-:Y:S01]  /*5c50*/  MOV R11, UR5 ;  /* 0x00000005000b7c02 */ /* 0x004fe20008000f00 */
[----:B------:R-:W-:Y:S02]  /*5c60*/  IMAD.U32 R10, RZ, RZ, UR4 ;  /* 0x00000004ff0a7e24 */ /* 0x000fe4000f8e00ff */
[----:B------:R-:W-:Y:S07]  /*5c70*/  LEPC R20, `(.L_x_104) ;  /* 0x000000001014794e */ /* 0x000fee0000000000 */
[----:B---3-5:R-:W-:Y:S05]  /*5c80*/  CALL.ABS.NOINC R14 ;  /* 0x000000000e007343 */ /* 0x028fea0003c00000 */
.L_x_104:
[----:B------:R-:W1:Y:S01]  /*5c90*/  LDCU.64 UR8, c[0x4][0x80] ;  /* 0x01001000ff0877ac */ /* 0x000e620008000a00 */
[----:B------:R-:W2:Y:S01]  /*5ca0*/  LDC.64 R2, c[0x4][R2] ;  /* 0x0100000002027b82 */ /* 0x000ea20000000a00 */
[----:B------:R-:W-:Y:S02]  /*5cb0*/  HFMA2 R12, -RZ, RZ, 0, 5.9604644775390625e-08 ;  /* 0x00000001ff0c7431 */ /* 0x000fe400000001ff */
[----:B------:R-:W-:Y:S02]  /*5cc0*/  IMAD.MOV.U32 R8, RZ, RZ, 0x70 ;  /* 0x00000070ff087424 */ /* 0x000fe400078e00ff */
[----:B------:R-:W-:Y:S01]  /*5cd0*/  IMAD.MOV.U32 R13, RZ, RZ, RZ ;  /* 0x000000ffff0d7224 */ /* 0x000fe200078e00ff */
[----:B------:R-:W3:Y:S01]  /*5ce0*/  LDCU.64 UR6, c[0x4][0x88] ;  /* 0x01001100ff0677ac */ /* 0x000ee20008000a00 */
[----:B------:R-:W4:Y:S01]  /*5cf0*/  LDCU.64 UR4, c[0x4][0x8] ;  /* 0x01000100ff0477ac */ /* 0x000f220008000a00 */
[----:B-1----:R-:W-:Y:S02]  /*5d00*/  MOV R4, UR8 ;  /* 0x0000000800047c02 */ /* 0x002fe40008000f00 */
[----:B------:R-:W-:Y:S02]  /*5d10*/  MOV R5, UR9 ;  /* 0x0000000900057c02 */ /* 0x000fe40008000f00 */
[----:B---3--:R-:W-:Y:S01]  /*5d20*/  MOV R7, UR7 ;  /* 0x0000000700077c02 */ /* 0x008fe20008000f00 */
[----:B------:R-:W-:Y:S01]  /*5d30*/  IMAD.U32 R6, RZ, RZ, UR6 ;  /* 0x00000006ff067e24 */ /* 0x000fe2000f8e00ff */
[----:B----4-:R-:W-:Y:S01]  /*5d40*/  MOV R11, UR5 ;  /* 0x00000005000b7c02 */ /* 0x010fe20008000f00 */
[----:B------:R-:W-:Y:S02]  /*5d50*/  IMAD.U32 R10, RZ, RZ, UR4 ;  /* 0x00000004ff0a7e24 */ /* 0x000fe4000f8e00ff */
[----:B------:R-:W-:Y:S07]  /*5d60*/  LEPC R20, `(.L_x_103) ;  /* 0x000000001014794e */ /* 0x000fee0000000000 */
[----:B--2---:R-:W-:Y:S05]  /*5d70*/  CALL.ABS.NOINC R2 ;  /* 0x0000000002007343 */ /* 0x004fea0003c00000 */
.L_x_103:
[----:B------:R-:W-:Y:S05]  /*5d80*/  BSYNC.RECONVERGENT B6 ;  /* 0x0000000000067941 */ /* 0x000fea0003800200 */
.L_x_102:
[----:B------:R-:W-:Y:S01]  /*5d90*/  ISETP.NE.U32.AND P4, PT, R54, RZ, PT ;  /* 0x000000ff3600720c */ /* 0x000fe20003f85070 */
[----:B------:R-:W-:Y:S01]  /*5da0*/  UISETP.NE.AND UP2, UPT, UR50, URZ, UPT ;  /* 0x000000ff3200728c */ /* 0x000fe2000bf45270 */
[----:B------:R-:W-:Y:S01]  /*5db0*/  ISETP.NE.U32.AND P2, PT, RZ, UR38, PT ;  /* 0x00000026ff007c0c */ /* 0x000fe2000bf45070 */
[----:B------:R-:W-:Y:S01]  /*5dc0*/  UISETP.NE.U32.AND UP1, UPT, UR44, URZ, UPT ;  /* 0x000000ff2c00728c */ /* 0x000fe2000bf25070 */
[----:B------:R-:W-:Y:S01]  /*5dd0*/  ISETP.NE.AND.EX P4, PT, R55, RZ, PT, P4 ;  /* 0x000000ff3700720c */ /* 0x000fe20003f85340 */
[----:B------:R-:W-:Y:S01]  /*5de0*/  UPLOP3.LUT UP0, UPT, UPT, UPT, UPT, 0x40, 0x4 ;  /* 0x000000000004789c */ /* 0x000fe20003f0e870 */
[----:B------:R-:W-:Y:S01]  /*5df0*/  ISETP.NE.AND.EX P2, PT, RZ, UR39, PT, P2 ;  /* 0x00000027ff007c0c */ /* 0x000fe2000bf45320 */
[----:B------:R-:W-:Y:S01]  /*5e00*/  UISETP.NE.AND.EX UP1, UPT, UR45, URZ, UPT, UP1 ;  /* 0x000000ff2d00728c */ /* 0x000fe2000bf25310 */
[----:B------:R-:W-:Y:S04]  /*5e10*/  PLOP3.LUT P1, PT, PT, PT, UP2, 0x80, 0x8 ;  /* 0x000000000008781c */ /* 0x000fe80003f2f028 */
[----:B------:R-:W-:Y:S06]  /*5e20*/  @UP2 UPLOP3.LUT UP0, UPT, UPT, UPT, UP1, 0x80, 0x8 ;  /* 0x000000000008289c */ /* 0x000fec0003f0f010 */
[----:B------:R-:W-:Y:S01]  /*5e30*/  PLOP3.LUT P0, PT, PT, PT, UP0, 0x80, 0x8 ;  /* 0x000000000008781c */ /* 0x000fe20003f0f008 */
[----:B------:R-:W-:Y:S01]  /*5e40*/  @!UPT UIADD3 URZ, UPT, UPT, URZ, URZ, URZ ;  /* 0x000000fffffff290 */ /* 0x000fe2000fffe0ff */
[----:B------:R-:W-:Y:S11]  /*5e50*/  BRA.U !UP1, `(.L_x_105) ;  /* 0x0000000109387547 */ /* 0x000ff6000b800000 */
[----:B------:R-:W-:Y:S01]  /*5e60*/  UISETP.NE.U32.AND UP0, UPT, UR38, URZ, UPT ;  /* 0x000000ff2600728c */ /* 0x000fe2000bf05070 */
[----:B------:R-:W-:Y:S02]  /*5e70*/  HFMA2 R0, -RZ, RZ, 0, 5.9604644775390625e-08 ;  /* 0x00000001ff007431 */ /* 0x000fe400000001ff */
[----:B------:R-:W-:Y:S01]  /*5e80*/  IMAD.MOV.U32 R59, RZ, RZ, 0x1 ;  /* 0x00000001ff3b7424 */ /* 0x000fe200078e00ff */
[----:B------:R-:W-:Y:S06]  /*5e90*/  UISETP.NE.AND.EX UP0, UPT, UR39, URZ, UPT, UP0 ;  /* 0x000000ff2700728c */ /* 0x000fec000bf05300 */
[----:B------:R-:W-:Y:S05]  /*5ea0*/  PLOP3.LUT P3, PT, PT, PT, UP0, 0x80, 0x8 ;  /* 0x000000000008781c */ /* 0x000fea0003f6f008 */
[----:B------:R-:W1:Y:S01]  /*5eb0*/  @UP0 LDCU.64 UR6, c[0x0][0x888] ;  /* 0x00011100ff0607ac */ /* 0x000e620008000a00 */
[----:B------:R-:W-:Y:S07]  /*5ec0*/  @UP0 UIMAD UR4, UR36, UR44, URZ ;  /* 0x0000002c240402a4 */ /* 0x000fee000f8e02ff */
[----:B------:R-:W-:Y:S01]  /*5ed0*/  @!P3 PRMT R59, R0, 0x7610, R59 ;  /* 0x00007610003bb816 */ /* 0x000fe2000000003b */
[----:B-1----:R-:W-:Y:S03]  /*5ee0*/  @UP0 UIMAD.WIDE UR6, UR4, 0x4, UR6 ;  /* 0x00000004040608a5 */ /* 0x002fe6000f8e0206 */
[----:B------:R-:W1:Y:S03]  /*5ef0*/  @!UP0 LDCU UR4, c[0x0][0x880] ;  /* 0x00011000ff0487ac */ /* 0x000e660008000800 */
[----:B------:R-:W-:Y:S01]  /*5f00*/  IMAD.U32 R2, RZ, RZ, UR6 ;  /* 0x00000006ff027e24 */ /* 0x000fe2000f8e00ff */
[----:B------:R-:W-:Y:S05]  /*5f10*/  MOV R3, UR7 ;  /* 0x0000000700037c02 */ /* 0x000fea0008000f00 */
[----:B-----5:R2:W5:Y:S02]  /*5f20*/  @P3 LDG.E R35, desc[UR46][R2.64] ;  /* 0x0000002e02233981 */ /* 0x020564000c1e1900 */
[----:B-12---:R-:W-:Y:S02]  /*5f30*/  @!P3 IMAD.U32 R35, RZ, RZ, UR4 ;  /* 0x00000004ff23be24 */ /* 0x006fe4000f8e00ff */
.L_x_105:
[----:B------:R-:W-:Y:S05]  /*5f40*/  @!P4 BRA `(.L_x_106) ;  /* 0x000000000020c947 */ /* 0x000fea0003800000 */
[----:B------:R-:W-:Y:S04]  /*5f50*/  ISETP.NE.U32.AND P3, PT, R52, RZ, PT ;  /* 0x000000ff3400720c */ /* 0x000fe80003f65070 */
[----:B------:R-:W-:Y:S11]  /*5f60*/  ISETP.NE.AND.EX P3, PT, R53, RZ, PT, P3 ;  /* 0x000000ff3500720c */ /* 0x000ff60003f65330 */
[----:B------:R-:W-:Y:S02]  /*5f70*/  @!UPT UIADD3 URZ, UPT, UPT, URZ, URZ, URZ ;  /* 0x000000fffffff290 */ /* 0x000fe4000fffe0ff */
[----:B------:R-:W1:Y:S01]  /*5f80*/  @P3 LDC.64 R2, c[0x0][0x8a8] ;  /* 0x00022a00ff023b82 */ /* 0x000e620000000a00 */
[----:B------:R-:W-:Y:S04]  /*5f90*/  @P3 IMAD R0, R54, UR36, RZ ;  /* 0x0000002436003c24 */ /* 0x000fe8000f8e02ff */
[----:B-1----:R-:W-:Y:S05]  /*5fa0*/  @P3 IMAD.WIDE R2, R0, 0x4, R2 ;  /* 0x0000000400023825 */ /* 0x002fea00078e0202 */
[----:B-----5:R1:W5:Y:S02]  /*5fb0*/  @P3 LDG.E R32, desc[UR46][R2.64] ;  /* 0x0000002e02203981 */ /* 0x020364000c1e1900 */
[----:B-1----:R-:W2:Y:S02]  /*5fc0*/  @!P3 LDC R32, c[0x0][0x8a0] ;  /* 0x00022800ff20bb82 */ /* 0x002ea40000000800 */
.L_x_106:
[----:B-----5:R-:W-:Y:S01]  /*5fd0*/  FSETP.NEU.AND P3, PT, R35, RZ, PT ;  /* 0x000000ff2300720b */ /* 0x020fe20003f6d000 */
[----:B------:R-:W-:Y:S01]  /*5fe0*/  IMAD.SHL.U32 R77, R64, 0x2, RZ ;  /* 0x00000002404d7824 */ /* 0x000fe200078e00ff */
[----:B------:R-:W-:Y:S01]  /*5ff0*/  SEL R5, RZ, 0xffffffff, P2 ;  /* 0xffffffffff057807 */ /* 0x000fe20001000000 */
[----:B------:R-:W-:Y:S01]  /*6000*/  BSSY B1, `(.L_x_107) ;  /* 0x0000034000017945 */ /* 0x000fe20003800000 */
[----:B------:R-:W-:Y:S01]  /*6010*/  @P1 LOP3.LUT P2, RZ, R59, 0xff, RZ, 0xc0, !PT ;  /* 0x000000ff3bff1812 */ /* 0x000fe2000784c0ff */
[----:B------:R-:W-:Y:S01]  /*6020*/  IMAD.MOV.U32 R39, RZ, RZ, 0x1 ;  /* 0x00000001ff277424 */ /* 0x000fe200078e00ff */
[----:B------:R-:W-:Y:S01]  /*6030*/  @P1 SEL R0, RZ, 0xffffffff, P3 ;  /* 0xffffffffff001807 */ /* 0x000fe20001800000 */
[C---:B------:R-:W-:Y:S01]  /*6040*/  IMAD R34, R30.reuse, 0x40, R33 ;  /* 0x000000401e227824 */ /* 0x040fe200078e0221 */
[----:B------:R-:W-:Y:S01]  /*6050*/  LOP3.LUT R71, R71, 0x1, RZ, 0x3c, !PT ;  /* 0x0000000147477812 */ /* 0x000fe200078e3cff */
[----:B------:R-:W-:Y:S01]  /*6060*/  IMAD.MOV.U32 R38, RZ, RZ, RZ ;  /* 0x000000ffff267224 */ /* 0x000fe200078e00ff */
[----:B------:R-:W-:Y:S02]  /*6070*/  @P0 SEL R0, R5, R0, !P2 ;  /* 0x0000000005000207 */ /* 0x000fe40005000000 */
[----:B------:R-:W-:Y:S02]  /*6080*/  CS2R R50, SRZ ;  /* 0x0000000000327805 */ /* 0x000fe4000001ff00 */
[----:B------:R-:W-:Y:S02]  /*6090*/  LEA R74, R30, UR48, 0x3 ;  /* 0x000000301e4a7c11 */ /* 0x000fe4000f8e18ff */
[----:B------:R-:W-:Y:S02]  /*60a0*/  CS2R R48, SRZ ;  /* 0x0000000000307805 */ /* 0x000fe4000001ff00 */
[----:B------:R-:W-:Y:S02]  /*60b0*/  @P1 LOP3.LUT R0, R0, 0x1, RZ, 0xc0, !PT ;  /* 0x0000000100001812 */ /* 0x000fe400078ec0ff */
[----:B------:R-:W-:Y:S02]  /*60c0*/  CS2R R42, SRZ ;  /* 0x00000000002a7805 */ /* 0x000fe4000001ff00 */
[----:B------:R-:W-:Y:S02]  /*60d0*/  SHF.L.U32 R3, R70, 0x1f, RZ ;  /* 0x0000001f46037819 */ /* 0x000fe400000006ff */
[----:B------:R-:W-:Y:S02]  /*60e0*/  CS2R R40, SRZ ;  /* 0x0000000000287805 */ /* 0x000fe4000001ff00 */
[----:B------:R-:W-:Y:S01]  /*60f0*/  ISETP.NE.U32.OR P5, PT, R0, 0x1, !P1 ;  /* 0x000000010000780c */ /* 0x000fe20004fa5470 */
[----:B------:R-:W-:Y:S01]  /*6100*/  VIADD R82, R77, UR48 ;  /* 0x000000304d527c36 */ /* 0x000fe20008000000 */
[----:B------:R-:W-:Y:S02]  /*6110*/  PLOP3.LUT P2, PT, PT, PT, UP1, 0x80, 0x8 ;  /* 0x000000000008781c */ /* 0x000fe40003f4f018 */
[----:B------:R-:W-:Y:S02]  /*6120*/  SEL R0, RZ, 0xffffffff, P3 ;  /* 0xffffffffff007807 */ /* 0x000fe40001800000 */
[----:B------:R-:W-:Y:S02]  /*6130*/  LOP3.LUT P3, R75, R59, 0xff, RZ, 0xc0, !PT ;  /* 0x000000ff3b4b7812 */ /* 0x000fe4000786c0ff */
[----:B------:R-:W-:Y:S05]  /*6140*/  P2R R78, PR, RZ, 0x20 ;  /* 0x00000020ff4e7803 */ /* 0x000fea0000000000 */
[----:B------:R-:W-:Y:S02]  /*6150*/  @P5 SHF.L.U32 R2, R71, 0x1f, RZ ;  /* 0x0000001f47025819 */ /* 0x000fe400000006ff */
[----:B------:R-:W-:Y:S02]  /*6160*/  @P2 SEL R0, R5, R0, !P3 ;  /* 0x0000000005002207 */ /* 0x000fe40005800000 */
[----:B------:R-:W1:Y:S02]  /*6170*/  @P5 SYNCS.PHASECHK.TRANS64.TRYWAIT P1, [UR48+0x30], R2 ;  /* 0x00003002ff0055a7 */ /* 0x000e640008021130 */
[----:B------:R-:W-:Y:S04]  /*6180*/  LOP3.LUT R0, R0, 0x1, RZ, 0xc0, !PT ;  /* 0x0000000100007812 */ /* 0x000fe800078ec0ff */
[----:B------:R-:W-:Y:S04]  /*6190*/  ISETP.NE.U32.AND P4, PT, R0, 0x1, PT ;  /* 0x000000010000780c */ /* 0x000fe80003f85070 */
[----:B------:R-:W-:Y:S01]  /*61a0*/  P2R R80, PR, RZ, 0x10 ;  /* 0x00000010ff507803 */ /* 0x000fe20000000000 */
[----:B------:R3:W4:Y:S01]  /*61b0*/  SYNCS.PHASECHK.TRANS64.TRYWAIT P0, [R74+URZ+0xa0], R3 ;  /* 0x0000a0034a0075a7 */ /* 0x00072200080011ff */
[----:B-1----:R-:W-:Y:S01]  /*61c0*/  @P5 SEL R39, RZ, 0x1, !P1 ;  /* 0x00000001ff275807 */ /* 0x002fe20004800000 */
[----:B---3--:R-:W-:Y:S06]  /*61d0*/  @!P5 BRA `(.L_x_108) ;  /* 0x000000000058d947 */ /* 0x008fec0003800000 */
[C---:B------:R-:W-:Y:S01]  /*61e0*/  VIADD R0, R82.reuse, 0x200 ;  /* 0x0000020052007836 */ /* 0x040fe20000000000 */
[----:B------:R-:W-:Y:S01]  /*61f0*/  LOP3.LUT P5, RZ, R65, 0x40, RZ, 0xc0, !PT ;  /* 0x0000004041ff7812 */ /* 0x000fe200078ac0ff */
[----:B------:R-:W-:Y:S01]  /*6200*/  BSSY B0, `(.L_x_109) ;  /* 0x000000e000007945 */ /* 0x000fe20003800000 */
[----:B------:R-:W-:Y:S01]  /*6210*/  ISETP.NE.AND P2, PT, R39, RZ, PT ;  /* 0x000000ff2700720c */ /* 0x000fe20003f45270 */
[----:B------:R-:W-:Y:S01]  /*6220*/  @P4 VIADD R2, R82, 0x210 ;  /* 0x0000021052024836 */ /* 0x000fe20000000000 */
[----:B------:R-:W-:Y:S01]  /*6230*/  PLOP3.LUT P1, PT, PT, PT, PT, 0x8, 0x80 ;  /* 0x000000000080781c */ /* 0x000fe20003f2e170 */
[----:B------:R-:W-:Y:S01]  /*6240*/  IMAD.MOV.U32 R51, RZ, RZ, RZ ;  /* 0x000000ffff337224 */ /* 0x000fe200078e00ff */
[----:B------:R-:W-:Y:S02]  /*6250*/  @P4 PLOP3.LUT P1, PT, P5, PT, PT, 0x80, 0x8 ;  /* 0x000000000008481c */ /* 0x000fe40002f2f070 */
[----:B------:R-:W-:Y:S02]  /*6260*/  CS2R R48, SRZ ;  /* 0x0000000000307805 */ /* 0x000fe4000001ff00 */
[----:B------:R-:W-:Y:S02]  /*6270*/  CS2R R42, SRZ ;  /* 0x00000000002a7805 */ /* 0x000fe4000001ff00 */
[----:B------:R-:W-:Y:S07]  /*6280*/  CS2R R40, SRZ ;  /* 0x0000000000287805 */ /* 0x000fee000001ff00 */
[----:B------:R-:W-:Y:S01]  /*6290*/  @P1 VIADD R2, R0, 0xfffffff0 ;  /* 0xfffffff000021836 */ /* 0x000fe20000000000 */
[----:B------:R-:W-:Y:S06]  /*62a0*/  @P2 BRA `(.L_x_110) ;  /* 0x00000000000c2947 */ /* 0x000fec0003800000 */
[----:B------:R-:W-:Y:S04]  /*62b0*/  SHF.L.U32 R5, R71, 0x1f, RZ ;  /* 0x0000001f47057819 */ /* 0x000fe800000006ff */
[----:B------:R-:W1:Y:S02]  /*62c0*/  SYNCS.PHASECHK.TRANS64.TRYWAIT P1, [UR48+0x30], R5 ;  /* 0x00003005ff0075a7 */ /* 0x000e640008021130 */
[----:B-1----:R-:W-:Y:S05]  /*62d0*/  @!P1 BRA `(.L_x_111) ;  /* 0x00000030001c9947 */ /* 0x002fea0003800000 */
.L_x_110:
[----:B------:R-:W-:Y:S05]  /*62e0*/  BSYNC B0 ;  /* 0x0000000000007941 */ /* 0x000fea0003800000 */
.L_x_109:
[----:B------:R-:W-:Y:S01]  /*62f0*/  ISETP.NE.AND P1, PT, R80, RZ, PT ;  /* 0x000000ff5000720c */ /* 0x000fe20003f25270 */
[----:B------:R-:W-:Y:S11]  /*6300*/  HFMA2 R38, -RZ, RZ, 0, 5.9604644775390625e-08 ;  /* 0x00000001ff267431 */ /* 0x000ff600000001ff */
[----:B------:R-:W-:Y:S01]  /*6310*/  @!UPT UIADD3 URZ, UPT, UPT, URZ, URZ, URZ ;  /* 0x000000fffffff290 */ /* 0x000fe2000fffe0ff */
[----:B------:R3:W1:Y:S04]  /*6320*/  @P1 LDS.128 R48, [R2] ;  /* 0x0000000002301984 */ /* 0x0006680000000c00 */
[----:B------:R3:W1:Y:S02]  /*6330*/  @P1 LDS.128 R40, [R77+UR48+0x200] ;  /* 0x000200304d281984 */ /* 0x0006640008000c00 */
.L_x_108:
[----:B------:R-:W-:Y:S05]  /*6340*/  BSYNC B1 ;  /* 0x0000000000017941 */ /* 0x000fea0003800000 */
.L_x_107:
[----:B-1----:R-:W-:Y:S04]  /*6350*/  SHF.R.U32.HI R5, RZ, 0x15, R34 ;  /* 0x00000015ff057819 */ /* 0x002fe80000011622 */
[----:B------:R-:W-:Y:S01]  /*6360*/  LOP3.LUT P1, RZ, R5, 0x3, R66, 0x48, !PT ;  /* 0x0000000305ff7812 */ /* 0x000fe20007824842 */
[----:B------:R-:W-:Y:S01]  /*6370*/  @!UPT UIADD3 URZ, UPT, UPT, URZ, URZ, URZ ;  /* 0x000000fffffff290 */ /* 0x000fe2000fffe0ff */
[----:B----4-:R-:W-:Y:S11]  /*6380*/  @P0 BRA `(.L_x_112) ;  /* 0x0000000000080947 */ /* 0x010ff60003800000 */
[----:B------:R-:W1:Y:S02]  /*6390*/  SYNCS.PHASECHK.TRANS64.TRYWAIT P0, [R74+URZ+0xa0], R3 ;  /* 0x0000a0034a0075a7 */ /* 0x000e6400080011ff */
[----:B-1----:R-:W-:Y:S05]  /*63a0*/  @!P0 BRA `(.L_x_113) ;  /* 0x0000003000008947 */ /* 0x002fea0003800000 */
.L_x_112:
[----:B------:R-:W-:Y:S05]  /*63b0*/  @!P1 BRA `(.L_x_114) ;  /* 0x0000000000409947 */ /* 0x000fea0003800000 */
[----:B------:R-:W4:Y:S01]  /*63c0*/  LDCU.64 UR8, c[0x4][0x70] ;  /* 0x01000e00ff0877ac */ /* 0x000f220008000a00 */
[----:B-1----:R-:W-:Y:S01]  /*63d0*/  MOV R3, 0x0 ;  /* 0x0000000000037802 */ /* 0x002fe20000000f00 */
[----:B------:R-:W-:Y:S02]  /*63e0*/  HFMA2 R12, -RZ, RZ, 0, 5.9604644775390625e-08 ;  /* 0x00000001ff0c7431 */ /* 0x000fe400000001ff */
[----:B------:R-:W-:Y:S02]  /*63f0*/  IMAD.MOV.U32 R8, RZ, RZ, 0x192 ;  /* 0x00000192ff087424 */ /* 0x000fe400078e00ff */
[----:B------:R-:W-:Y:S01]  /*6400*/  IMAD.MOV.U32 R13, RZ, RZ, RZ ;  /* 0x000000ffff0d7224 */ /* 0x000fe200078e00ff */
[----:B------:R-:W1:Y:S01]  /*6410*/  LDCU.64 UR6, c[0x4][0x78] ;  /* 0x01000f00ff0677ac */ /* 0x000e620008000a00 */
[----:B---3--:R-:W3:Y:S01]  /*6420*/  LDC.64 R2, c[0x4][R3] ;  /* 0x0100000003027b82 */ /* 0x008ee20000000a00 */
[----:B------:R-:W5:Y:S01]  /*6430*/  LDCU.64 UR4, c[0x4][0x10] ;  /* 0x01000200ff0477ac */ /* 0x000f620008000a00 */
[----:B----4-:R-:W-:Y:S01]  /*6440*/  MOV R5, UR9 ;  /* 0x0000000900057c02 */ /* 0x010fe20008000f00 */
[----:B------:R-:W-:Y:S01]  /*6450*/  IMAD.U32 R4, RZ, RZ, UR8 ;  /* 0x00000008ff047e24 */ /* 0x000fe2000f8e00ff */
[----:B-1----:R-:W-:Y:S01]  /*6460*/  MOV R7, UR7 ;  /* 0x0000000700077c02 */ /* 0x002fe20008000f00 */
[----:B------:R-:W-:Y:S01]  /*6470*/  IMAD.U32 R6, RZ, RZ, UR6 ;  /* 0x00000006ff067e24 */ /* 0x000fe2000f8e00ff */
[----:B-----5:R-:W-:Y:S01]  /*6480*/  MOV R11, UR5 ;  /* 0x00000005000b7c02 */ /* 0x020fe20008000f00 */
[----:B------:R-:W-:Y:S02]  /*6490*/  IMAD.U32 R10, RZ, RZ, UR4 ;  /* 0x00000004ff0a7e24 */ /* 0x000fe4000f8e00ff */
[----:B------:R-:W-:Y:S07]  /*64a0*/  LEPC R20, `(.L_x_114) ;  /* 0x000000001014794e */ /* 0x000fee0000000000 */
[----:B--23--:R-:W-:Y:S05]  /*64b0*/  CALL.ABS.NOINC R2 ;  /* 0x0000000002007343 */ /* 0x00cfea0003c00000 */
.L_x_114:
[----:B------:R-:W-:Y:S05]  /*64c0*/  WARPSYNC.ALL ;  /* 0x0000000000007948 */ /* 0x000fea0003800000 */
[----:B------:R-:W-:Y:S01]  /*64d0*/  R2UR UR4, R34 ;  /* 0x00000000220472ca */ /* 0x000fe200000e0000 */
[--C-:B------:R-:W-:Y:S01]  /*64e0*/  HADD2.F32 R20, -RZ, R40.reuse.H0_H0 ;  /* 0x20000028ff147230 */ /* 0x100fe20000004100 */
[----:B------:R-:W-:Y:S01]  /*64f0*/  MOV R81, 0x10 ;  /* 0x0000001000517802 */ /* 0x000fe20000000f00 */
[----:B------:R-:W-:Y:S01]  /*6500*/  HADD2.F32 R21, -RZ, R40.H1_H1 ;  /* 0x30000028ff157230 */ /* 0x000fe20000004100 */
[----:B------:R-:W-:Y:S01]  /*6510*/  LOP3.LUT P6, RZ, R65, 0x40, RZ, 0xc0, !PT ;  /* 0x0000004041ff7812 */ /* 0x000fe200078cc0ff */
[----:B------:R-:W-:Y:S01]  /*6520*/  HADD2.F32 R36, -RZ, R41.H1_H1 ;  /* 0x30000029ff247230 */ /* 0x000fe20000004100 */
[----:B------:R-:W-:Y:S01]  /*6530*/  ISETP.NE.AND P0, PT, R72, RZ, PT ;  /* 0x000000ff4800720c */ /* 0x000fe20003f05270 */
[----:B------:R-:W-:Y:S01]  /*6540*/  HADD2.F32 R37, -RZ, R43.H0_H0 ;  /* 0x2000002bff257230 */ /* 0x000fe20000004100 */
[----:B------:R-:W-:Y:S01]  /*6550*/  SEL R81, R81, 0xfffffff0, !P6 ;  /* 0xfffffff051517807 */ /* 0x000fe20007000000 */
[----:B------:R-:W-:Y:S03]  /*6560*/  BSSY.RECONVERGENT B0, `(.L_x_115) ;  /* 0x000004f000007945 */ /* 0x000fe60003800200 */
[----:B------:R-:W-:Y:S01]  /*6570*/  IADD3 R79, PT, PT, R82, R81, RZ ;  /* 0x00000051524f7210 */ /* 0x000fe20007ffe0ff */
[----:B------:R-:W2:Y:S02]  /*6580*/  LDTM.x16 R4, tmem[UR4] ;  /* 0x00000004000479ee */ /* 0x000ea40008240000 */
[C---:B--2---:R-:W-:Y:S01]  /*6590*/  FMUL R0, R32.reuse, R4 ;  /* 0x0000000420007220 */ /* 0x044fe20000400000 */
[C---:B---3--:R-:W-:Y:S01]  /*65a0*/  FMUL R2, R32.reuse, R5 ;  /* 0x0000000520027220 */ /* 0x048fe20000400000 */
[C---:B-1----:R-:W-:Y:S01]  /*65b0*/  FMUL R3, R32.reuse, R6 ;  /* 0x0000000620037220 */ /* 0x042fe20000400000 */
[C---:B------:R-:W-:Y:S01]  /*65c0*/  FMUL R7, R32.reuse, R7 ;  /* 0x0000000720077220 */ /* 0x040fe20000400000 */
[C---:B------:R-:W-:Y:S01]  /*65d0*/  FFMA R0, R35.reuse, R20, R0 ;  /* 0x0000001423007223 */ /* 0x040fe20000000000 */
[----:B------:R-:W-:Y:S02]  /*65e0*/  HADD2.F32 R20, -RZ, R41.H0_H0 ;  /* 0x20000029ff147230 */ /* 0x000fe40000004100 */
[C---:B------:R-:W-:Y:S01]  /*65f0*/  FFMA R2, R35.reuse, R21, R2 ;  /* 0x0000001523027223 */ /* 0x040fe20000000002 */
[--C-:B------:R-:W-:Y:S02]  /*6600*/  HADD2.F32 R21, -RZ, R42.reuse.H0_H0 ;  /* 0x2000002aff157230 */ /* 0x100fe40000004100 */
[C---:B------:R-:W-:Y:S01]  /*6610*/  FMUL R4, R32.reuse, R8 ;  /* 0x0000000820047220 */ /* 0x040fe20000400000 */
[C---:B------:R-:W-:Y:S01]  /*6620*/  FMUL R5, R32.reuse, R9 ;  /* 0x0000000920057220 */ /* 0x040fe20000400000 */
[C---:B------:R-:W-:Y:S01]  /*6630*/  FFMA R3, R35.reuse, R20, R3 ;  /* 0x0000001423037223 */ /* 0x040fe20000000003 */
[----:B------:R-:W-:Y:S02]  /*6640*/  HADD2.F32 R20, -RZ, R42.H1_H1 ;  /* 0x3000002aff147230 */ /* 0x000fe40000004100 */
[C---:B------:R-:W-:Y:S01]  /*6650*/  FFMA R7, R35.reuse, R36, R7 ;  /* 0x0000002423077223 */ /* 0x040fe20000000007 */
[C---:B------:R-:W-:Y:S01]  /*6660*/  FMUL R6, R32.reuse, R10 ;  /* 0x0000000a20067220 */ /* 0x040fe20000400000 */
[----:B------:R-:W-:Y:S02]  /*6670*/  HADD2.F32 R36, -RZ, R43.H1_H1 ;  /* 0x3000002bff247230 */ /* 0x000fe40000004100 */
[C---:B------:R-:W-:Y:S01]  /*6680*/  FMUL R11, R32.reuse, R11 ;  /* 0x0000000b200b7220 */ /* 0x040fe20000400000 */
[C---:B------:R-:W-:Y:S01]  /*6690*/  FFMA R4, R35.reuse, R21, R4 ;  /* 0x0000001523047223 */ /* 0x040fe20000000004 */
[C---:B------:R-:W-:Y:S01]  /*66a0*/  FFMA R5, R35.reuse, R20, R5 ;  /* 0x0000001423057223 */ /* 0x040fe20000000005 */
[C---:B------:R-:W-:Y:S01]  /*66b0*/  FFMA R6, R35.reuse, R37, R6 ;  /* 0x0000002523067223 */ /* 0x040fe20000000006 */
[--C-:B------:R-:W-:Y:S02]  /*66c0*/  HADD2.F32 R20, -RZ, R48.reuse.H0_H0 ;  /* 0x20000030ff147230 */ /* 0x100fe40000004100 */
[C---:B------:R-:W-:Y:S01]  /*66d0*/  FFMA R11, R35.reuse, R36, R11 ;  /* 0x00000024230b7223 */ /* 0x040fe2000000000b */
[C---:B------:R-:W-:Y:S01]  /*66e0*/  FMUL R8, R32.reuse, R12 ;  /* 0x0000000c20087220 */ /* 0x040fe20000400000 */
[----:B------:R-:W-:Y:S02]  /*66f0*/  HADD2.F32 R36, -RZ, R48.H1_H1 ;  /* 0x30000030ff247230 */ /* 0x000fe40000004100 */
[C---:B------:R-:W-:Y:S01]  /*6700*/  FMUL R9, R32.reuse, R13 ;  /* 0x0000000d20097220 */ /* 0x040fe20000400000 */
[--C-:B------:R-:W-:Y:S02]  /*6710*/  HADD2.F32 R21, -RZ, R49.reuse.H0_H0 ;  /* 0x20000031ff157230 */ /* 0x100fe40000004100 */
[C---:B------:R-:W-:Y:S01]  /*6720*/  FMUL R10, R32.reuse, R14 ;  /* 0x0000000e200a7220 */ /* 0x040fe20000400000 */
[C---:B------:R-:W-:Y:S01]  /*6730*/  FFMA R8, R35.reuse, R20, R8 ;  /* 0x0000001423087223 */ /* 0x040fe20000000008 */
[----:B------:R-:W-:Y:S02]  /*6740*/  HADD2.F32 R20, -RZ, R49.H1_H1 ;  /* 0x30000031ff147230 */ /* 0x000fe40000004100 */
[C---:B------:R-:W-:Y:S01]  /*6750*/  FFMA R9, R35.reuse, R36, R9 ;  /* 0x0000002423097223 */ /* 0x040fe20000000009 */
[C---:B------:R-:W-:Y:S01]  /*6760*/  FMUL R15, R32.reuse, R15 ;  /* 0x0000000f200f7220 */ /* 0x040fe20000400000 */
[C---:B------:R-:W-:Y:S01]  /*6770*/  FFMA R10, R35.reuse, R21, R10 ;  /* 0x00000015230a7223 */ /* 0x040fe2000000000a */
[--C-:B------:R-:W-:Y:S02]  /*6780*/  HADD2.F32 R21, -RZ, R50.reuse.H0_H0 ;  /* 0x20000032ff157230 */ /* 0x100fe40000004100 */
[C---:B------:R-:W-:Y:S01]  /*6790*/  FMUL R12, R32.reuse, R16 ;  /* 0x00000010200c7220 */ /* 0x040fe20000400000 */
[----:B------:R-:W-:Y:S02]  /*67a0*/  HADD2.F32 R36, -RZ, R50.H1_H1 ;  /* 0x30000032ff247230 */ /* 0x000fe40000004100 */
[C---:B------:R-:W-:Y:S01]  /*67b0*/  FFMA R15, R35.reuse, R20, R15 ;  /* 0x00000014230f7223 */ /* 0x040fe2000000000f */
[C---:B------:R-:W-:Y:S01]  /*67c0*/  FMUL R13, R32.reuse, R17 ;  /* 0x00000011200d7220 */ /* 0x040fe20000400000 */
[--C-:B------:R-:W-:Y:S02]  /*67d0*/  HADD2.F32 R37, -RZ, R51.reuse.H0_H0 ;  /* 0x20000033ff257230 */ /* 0x100fe40000004100 */
[C---:B------:R-:W-:Y:S01]  /*67e0*/  FMUL R14, R32.reuse, R18 ;  /* 0x00000012200e7220 */ /* 0x040fe20000400000 */
[----:B------:R-:W-:Y:S02]  /*67f0*/  HADD2.F32 R20, -RZ, R51.H1_H1 ;  /* 0x30000033ff147230 */ /* 0x000fe40000004100 */
[----:B------:R-:W-:Y:S01]  /*6800*/  FMUL R19, R32, R19 ;  /* 0x0000001320137220 */ /* 0x000fe20000400000 */
[----:B------:R-:W-:Y:S01]  /*6810*/  F2FP.F16.F32.PACK_AB R44, R2, R0 ;  /* 0x00000000022c723e */ /* 0x000fe200000000ff */
[----:B------:R-:W-:Y:S01]  /*6820*/  FFMA R12, R35, R21, R12 ;  /* 0x00000015230c7223 */ /* 0x000fe2000000000c */
[----:B------:R-:W-:Y:S01]  /*6830*/  F2FP.F16.F32.PACK_AB R45, R7, R3 ;  /* 0x00000003072d723e */ /* 0x000fe200000000ff */
[----:B------:R-:W-:Y:S01]  /*6840*/  FFMA R13, R35, R36, R13 ;  /* 0x00000024230d7223 */ /* 0x000fe2000000000d */
[----:B------:R-:W-:Y:S01]  /*6850*/  F2FP.F16.F32.PACK_AB R46, R5, R4 ;  /* 0x00000004052e723e */ /* 0x000fe200000000ff */
[----:B------:R-:W-:Y:S01]  /*6860*/  FFMA R14, R35, R37, R14 ;  /* 0x00000025230e7223 */ /* 0x000fe2000000000e */
[----:B------:R-:W-:Y:S01]  /*6870*/  F2FP.F16.F32.PACK_AB R47, R11, R6 ;  /* 0x000000060b2f723e */ /* 0x000fe200000000ff */
[----:B------:R-:W-:Y:S01]  /*6880*/  FFMA R19, R35, R20, R19 ;  /* 0x0000001423137223 */ /* 0x000fe20000000013 */
[----:B------:R-:W-:Y:S02]  /*6890*/  F2FP.F16.F32.PACK_AB R84, R9, R8 ;  /* 0x000000080954723e */ /* 0x000fe400000000ff */
[----:B------:R-:W-:Y:S01]  /*68a0*/  F2FP.F16.F32.PACK_AB R85, R15, R10 ;  /* 0x0000000a0f55723e */ /* 0x000fe200000000ff */
[----:B------:R1:W-:Y:S01]  /*68b0*/  STS.128 [R77+UR48+0x200], R44 ;  /* 0x0002002c4d007988 */ /* 0x0003e20008000c30 */
[----:B------:R-:W-:Y:S02]  /*68c0*/  F2FP.F16.F32.PACK_AB R86, R13, R12 ;  /* 0x0000000c0d56723e */ /* 0x000fe400000000ff */
[----:B------:R-:W-:Y:S05]  /*68d0*/  F2FP.F16.F32.PACK_AB R87, R19, R14 ;  /* 0x0000000e1357723e */ /* 0x000fea00000000ff */
[----:B------:R1:W-:Y:S01]  /*68e0*/  STS.128 [R79+0x200], R84 ;  /* 0x000200544f007388 */ /* 0x0003e20000000c00 */
[----:B------:R-:W-:Y:S01]  /*68f0*/  @!PT LDS RZ, [RZ] ;  /* 0x00000000fffff984 */ /* 0x000fe20000000800 */
[----:B------:R-:W-:Y:S01]  /*6900*/  @!PT LDS RZ, [RZ] ;  /* 0x00000000fffff984 */ /* 0x000fe20000000800 */
[----:B------:R-:W-:Y:S01]  /*6910*/  @!PT LDS RZ, [RZ] ;  /* 0x00000000fffff984 */ /* 0x000fe20000000800 */
[----:B------:R-:W-:Y:S01]  /*6920*/  @!PT LDS RZ, [RZ] ;  /* 0x00000000fffff984 */ /* 0x000fe20000000800 */
[----:B------:R2:W-:Y:S07]  /*6930*/  MEMBAR.ALL.CTA ;  /* 0x0000000000007992 */ /* 0x0005ee0000008000 */
[----:B--2---:R-:W2:Y:S02]  /*6940*/  FENCE.VIEW.ASYNC.S ;  /* 0x00000000000073c6 */ /* 0x004ea40000000000 */
[----:B--2---:R-:W-:Y:S06]  /*6950*/  BAR.SYNC.DEFER_BLOCKING 0x1, 0x80 ;  /* 0x0042000000007b1d */ /* 0x004fec0000010000 */
[----:B------:R-:W-:Y:S05]  /*6960*/  @P0 BRA `(.L_x_116) ;  /* 0x0000000000380947 */ /* 0x000fea0003800000 */
[----:B------:R-:W-:Y:S02]  /*6970*/  UIADD3 UR4, UPT, UPT, UR48, 0x200, URZ ;  /* 0x0000020030047890 */ /* 0x000fe4000fffe0ff */
[----:B------:R-:W-:Y:S01]  /*6980*/  UIADD3 UR8, UP0, UPT, UR52, 0x680, URZ ;  /* 0x0000068034087890 */ /* 0x000fe2000ff1e0ff */
[----:B------:R-:W-:Y:S01]  /*6990*/  UMOV UR43, UR36 ;  /* 0x00000024002b7c82 */ /* 0x000fe20008000000 */
[----:B------:R-:W-:Y:S02]  /*69a0*/  UIADD3 UR5, UPT, UPT, UR41, 0x40, URZ ;  /* 0x0000004029057890 */ /* 0x000fe4000fffe0ff */
[----:B------:R-:W-:Y:S01]  /*69b0*/  MOV R67, UR4 ;  /* 0x0000000400437c02 */ /* 0x000fe20008000f00 */
[----:B------:R-:W-:Y:S02]  /*69c0*/  UIADD3.X UR9, UPT, UPT, URZ, UR53, URZ, UP0, !UPT ;  /* 0x00000035ff097290 */ /* 0x000fe400087fe4ff */
[----:B------:R-:W-:Y:S01]  /*69d0*/  UIADD3 UR4, UPT, UPT, UR48, 0xa00, URZ ;  /* 0x00000a0030047890 */ /* 0x000fe2000fffe0ff */
[----:B------:R-:W-:Y:S01]  /*69e0*/  R2UR UR40, R67 ;  /* 0x00000000432872ca */ /* 0x000fe200000e0000 */
[----:B------:R-:W-:Y:S01]  /*69f0*/  UMOV UR6, UR42 ;  /* 0x0000002a00067c82 */ /* 0x000fe20008000000 */
[----:B------:R-:W-:Y:S11]  /*6a00*/  UMOV UR7, UR36 ;  /* 0x0000002400077c82 */ /* 0x000ff60008000000 */
[----:B------:R2:W-:Y:S01]  /*6a10*/  UTMASTG.3D [UR40], [UR8] ;  /* 0x00000028080073b5 */ /* 0x0005e20008010000 */
[----:B------:R2:W-:Y:S01]  /*6a20*/  UTMASTG.3D [UR4], [UR8] ;  /* 0x00000004080073b5 */ /* 0x0005e20008010000 */
[----:B------:R0:W-:Y:S01]  /*6a30*/  UTMACMDFLUSH ;  /* 0x00000000000079b7 */ /* 0x0001e20000000000 */
[----:B--2---:R-:W-:Y:S04]  /*6a40*/  DEPBAR.LE SB0, 0x1 ;  /* 0x000080400000791a */ /* 0x004fe80000000000 */
.L_x_116:
[----:B------:R-:W-:Y:S05]  /*6a50*/  BSYNC.RECONVERGENT B0 ;  /* 0x0000000000007941 */ /* 0x000fea0003800200 */
.L_x_115:
[----:B------:R-:W-:Y:S01]  /*6a60*/  BAR.SYNC.DEFER_BLOCKING 0x1, 0x80 ;  /* 0x0042000000007b1d */ /* 0x000fe20000010000 */
[----:B------:R-:W-:Y:S01]  /*6a70*/  ISETP.NE.AND P1, PT, R78, RZ, PT ;  /* 0x000000ff4e00720c */ /* 0x000fe20003f25270 */
[----:B------:R-:W-:Y:S01]  /*6a80*/  UISETP.NE.AND UP0, UPT, UR49, URZ, UPT ;  /* 0x000000ff3100728c */ /* 0x000fe2000bf05270 */
[----:B------:R-:W-:Y:S11]  /*6a90*/  LEA R3, R38, UR48, 0x3 ;  /* 0x0000003026037c11 */ /* 0x000ff6000f8e18ff */
[----:B------:R-:W-:Y:S01]  /*6aa0*/  @P1 SHF.L.U32 R2, R71, 0x1f, RZ ;  /* 0x0000001f47021819 */ /* 0x000fe200000006ff */
[----:B------:R-:W-:Y:S06]  /*6ab0*/  BRA.U !UP0, `(.L_x_117) ;  /* 0x0000000108247547 */ /* 0x000fec000b800000 */
[----:B------:R-:W-:Y:S01]  /*6ac0*/  IMAD.U32 R5, RZ, RZ, UR51 ;  /* 0x00000033ff057e24 */ /* 0x000fe2000f8e00ff */
[----:B------:R-:W-:Y:S01]  /*6ad0*/  MOV R0, UR37 ;  /* 0x0000002500007c02 */ /* 0x000fe20008000f00 */
[----:B------:R-:W-:Y:S03]  /*6ae0*/  UIADD3 UR51, UPT, UPT, UR51, 0x1, URZ ;  /* 0x0000000133337890 */ /* 0x000fe6000fffe0ff */
[----:B------:R-:W-:Y:S01]  /*6af0*/  @P1 LEA R5, R5, UR48, 0x3 ;  /* 0x0000003005051c11 */ /* 0x000fe2000f8e18ff */
[----:B------:R-:W-:Y:S04]  /*6b00*/  UISETP.NE.AND UP0, UPT, UR51, 0x4, UPT ;  /* 0x000000043300788c */ /* 0x000fe8000bf05270 */
[----:B------:R-:W-:Y:S01]  /*6b10*/  @P1 VIADD R5, R5, 0x50 ;  /* 0x0000005005051836 */ /* 0x000fe20000000000 */
[----:B------:R-:W-:Y:S04]  /*6b20*/  USEL UR51, UR51, URZ, UP0 ;  /* 0x000000ff33337287 */ /* 0x000fe80008000000 */
[----:B------:R-:W-:Y:S04]  /*6b30*/  @P1 PRMT R0, R0, 0x654, R5 ;  /* 0x0000065400001816 */ /* 0x000fe80000000005 */
[----:B------:R2:W-:Y:S04]  /*6b40*/  @P1 SYNCS.ARRIVE.TRANS64.RED.A1T0 RZ, [R0+URZ], RZ ;  /* 0x000000ff00ff19a7 */ /* 0x0005e800081004ff */
.L_x_117:
[----:B------:R-:W3:Y:S01]  /*6b50*/  @P1 SYNCS.PHASECHK.TRANS64.TRYWAIT P0, [R3+URZ+0x30], R2 ;  /* 0x00003002030015a7 */ /* 0x000ee200080011ff */
[----:B------:R-:W-:Y:S01]  /*6b60*/  BSSY B1, `(.L_x_118) ;  /* 0x0000012000017945 */ /* 0x000fe20003800000 */
[----:B---3--:R-:W-:Y:S03]  /*6b70*/  @P1 SEL R39, RZ, 0x1, !P0 ;  /* 0x00000001ff271807 */ /* 0x008fe60004000000 */
[----:B------:R-:W-:Y:S05]  /*6b80*/  @!P1 BRA `(.L_x_119) ;  /* 0x00000000003c9947 */ /* 0x000fea0003800000 */
[----:B------:R-:W-:Y:S01]  /*6b90*/  ISETP.NE.AND P1, PT, R80, RZ, PT ;  /* 0x000000ff5000720c */ /* 0x000fe20003f25270 */
[----:B------:R-:W-:Y:S01]  /*6ba0*/  BSSY B0, `(.L_x_120) ;  /* 0x0000009000007945 */ /* 0x000fe20003800000 */
[----:B------:R-:W-:Y:S11]  /*6bb0*/  ISETP.NE.AND P0, PT, R39, RZ, PT ;  /* 0x000000ff2700720c */ /* 0x000ff60003f05270 */
[----:B------:R-:W-:Y:S05]  /*6bc0*/  @P1 IMAD R4, R38, 0x1000, R77 ;  /* 0x0000100026041824 */ /* 0x000fea00078e024d */
[----:B------:R-:W-:Y:S05]  /*6bd0*/  @P1 IADD3 R2, PT, PT, R4, UR48, RZ ;  /* 0x0000003004021c10 */ /* 0x000fea000fffe0ff */
[----:B------:R-:W-:Y:S01]  /*6be0*/  @P1 IMAD.IADD R2, R81, 0x1, R2 ;  /* 0x0000000151021824 */ /* 0x000fe200078e0202 */
[----:B------:R-:W-:Y:S06]  /*6bf0*/  @P0 BRA `(.L_x_121) ;  /* 0x00000000000c0947 */ /* 0x000fec0003800000 */
[----:B--2---:R-:W-:Y:S04]  /*6c00*/  SHF.L.U32 R0, R71, 0x1f, RZ ;  /* 0x0000001f47007819 */ /* 0x004fe800000006ff */
[----:B------:R-:W2:Y:S02]  /*6c10*/  SYNCS.PHASECHK.TRANS64.TRYWAIT P0, [R3+URZ+0x30], R0 ;  /* 0x00003000030075a7 */ /* 0x000ea400080011ff */
[----:B--2---:R-:W-:Y:S05]  /*6c20*/  @!P0 BRA `(.L_x_122) ;  /* 0x0000002400f48947 */ /* 0x004fea0003800000 */
.L_x_121:
[----:B------:R-:W-:Y:S05]  /*6c30*/  BSYNC B0 ;  /* 0x0000000000007941 */ /* 0x000fea0003800000 */
.L_x_120:
[----:B------:R-:W-:Y:S02]  /*6c40*/  ISETP.NE.AND P0, PT, R80, RZ, PT ;  /* 0x000000ff5000720c */ /* 0x000fe40003f05270 */
[----:B------:R-:W-:Y:S11]  /*6c50*/  IADD3 R38, PT, PT, R38, 0x1, RZ ;  /* 0x0000000126267810 */ /* 0x000ff60007ffe0ff */
[----:B------:R3:W4:Y:S04]  /*6c60*/  @P0 LDS.128 R40, [R4+UR48+0x200] ;  /* 0x0002003004280984 */ /* 0x0007280008000c00 */
[----:B------:R3:W1:Y:S02]  /*6c70*/  @P0 LDS.128 R48, [R2+0x200] ;  /* 0x0002000002300984 */ /* 0x0006640000000c00 */
.L_x_119:
[----:B------:R-:W-:Y:S05]  /*6c80*/  BSYNC B1 ;  /* 0x0000000000017941 */ /* 0x000fea0003800000 */
.L_x_118:
[----:B--2---:R-:W-:Y:S05]  /*6c90*/  VIADD R3, R34, 0x10 ;  /* 0x0000001022037836 */ /* 0x004fea0000000000 */
[----:B------:R-:W-:Y:S04]  /*6ca0*/  SHF.R.U32.HI R3, RZ, 0x15, R3 ;  /* 0x00000015ff037819 */ /* 0x000fe80000011603 */
[----:B------:R-:W-:Y:S11]  /*6cb0*/  LOP3.LUT P0, RZ, R3, 0x3, R66, 0x48, !PT ;  /* 0x0000000303ff7812 */ /* 0x000ff60007804842 */
[----:B------:R-:W-:Y:S02]  /*6cc0*/  @!UPT UIADD3 URZ, UPT, UPT, URZ, URZ, URZ ;  /* 0x000000fffffff290 */ /* 0x000fe4000fffe0ff */
[----:B------:R-:W-:Y:S05]  /*6cd0*/  @!P0 BRA `(.L_x_123) ;  /* 0x0000000000408947 */ /* 0x000fea0003800000 */
[----:B------:R-:W2:Y:S01]  /*6ce0*/  LDCU.64 UR8, c[0x4][0x70] ;  /* 0x01000e00ff0877ac */ /* 0x000ea20008000a00 */
[----:B------:R-:W-:Y:S01]  /*6cf0*/  MOV R3, 0x0 ;  /* 0x0000000000037802 */ /* 0x000fe20000000f00 */
[----:B------:R-:W-:Y:S02]  /*6d00*/  HFMA2 R12, -RZ, RZ, 0, 5.9604644775390625e-08 ;  /* 0x00000001ff0c7431 */ /* 0x000fe400000001ff */
[----:B------:R-:W-:Y:S02]  /*6d10*/  IMAD.MOV.U32 R8, RZ, RZ, 0x192 ;  /* 0x00000192ff087424 */ /* 0x000fe400078e00ff */
[----:B------:R-:W-:Y:S01]  /*6d20*/  IMAD.MOV.U32 R13, RZ, RZ, RZ ;  /* 0x000000ffff0d7224 */ /* 0x000fe200078e00ff */
[----:B------:R-:W5:Y:S01]  /*6d30*/  LDCU.64 UR6, c[0x4][0x78] ;  /* 0x01000f00ff0677ac */ /* 0x000f620008000a00 */
[----:B---3--:R-:W3:Y:S01]  /*6d40*/  LDC.64 R2, c[0x4][R3] ;  /* 0x0100000003027b82 */ /* 0x008ee20000000a00 */
[----:B------:R-:W4:Y:S01]  /*6d50*/  LDCU.64 UR4, c[0x4][0x10] ;  /* 0x01000200ff0477ac */ /* 0x000f220008000a00 */
[----:B--2---:R-:W-:Y:S01]  /*6d60*/  MOV R5, UR9 ;  /* 0x0000000900057c02 */ /* 0x004fe20008000f00 */
[----:B------:R-:W-:Y:S01]  /*6d70*/  IMAD.U32 R4, RZ, RZ, UR8 ;  /* 0x00000008ff047e24 */ /* 0x000fe2000f8e00ff */
[----:B-----5:R-:W-:Y:S01]  /*6d80*/  MOV R7, UR7 ;  /* 0x0000000700077c02 */ /* 0x020fe20008000f00 */
[----:B------:R-:W-:Y:S01]  /*6d90*/  IMAD.U32 R6, RZ, RZ, UR6 ;  /* 0x00000006ff067e24 */ /* 0x000fe2000f8e00ff */
[----:B----4-:R-:W-:Y:S01]  /*6da0*/  MOV R11, UR5 ;  /* 0x00000005000b7c02 */ /* 0x010fe20008000f00 */
[----:B------:R-:W-:Y:S02]  /*6db0*/  IMAD.U32 R10, RZ, RZ, UR4 ;  /* 0x00000004ff0a7e24 */ /* 0x000fe4000f8e00ff */
[----:B------:R-:W-:Y:S07]  /*6dc0*/  LEPC R20, `(.L_x_123) ;  /* 0x000000001014794e */ /* 0x000fee0000000000 */
[----:B-1-3--:R-:W-:Y:S05]  /*6dd0*/  CALL.ABS.NOINC R2 ;  /* 0x0000000002007343 */ /* 0x00afea0003c00000 */
.L_x_123:
[----:B------:R-:W-:Y:S01]  /*6de0*/  ISETP.NE.AND P6, PT, R78, RZ, PT ;  /* 0x000000ff4e00720c */ /* 0x000fe20003fc5270 */
[----:B------:R-:W-:Y:S05]  /*6df0*/  WARPSYNC.ALL ;  /* 0x0000000000007948 */ /* 0x000fea0003800000 */
[----:B------:R-:W-:Y:S01]  /*6e00*/  R2UR UR4, R34 ;  /* 0x00000000220472ca */ /* 0x000fe200000e0000 */
[--C-:B----4-:R-:W-:Y:S01]  /*6e10*/  HADD2.F32 R20, -RZ, R40.reuse.H0_H0 ;  /* 0x20000028ff147230 */ /* 0x110fe20000004100 */
[----:B------:R-:W-:Y:S01]  /*6e20*/  ISETP.NE.AND P0, PT, R72, RZ, PT ;  /* 0x000000ff4800720c */ /* 0x000fe20003f05270 */
[----:B------:R-:W-:Y:S01]  /*6e30*/  HADD2.F32 R21, -RZ, R40.H1_H1 ;  /* 0x30000028ff157230 */ /* 0x000fe20000004100 */
[----:B------:R-:W-:Y:S01]  /*6e40*/  MOV R82, UR51 ;  /* 0x0000003300527c02 */ /* 0x000fe20008000f00 */
[--C-:B------:R-:W-:Y:S01]  /*6e50*/  HADD2.F32 R36, -RZ, R41.reuse.H1_H1 ;  /* 0x30000029ff247230 */ /* 0x100fe20000004100 */
[----:B------:R-:W-:Y:S01]  /*6e60*/  MOV R83, UR37 ;  /* 0x0000002500537c02 */ /* 0x000fe20008000f00 */
[----:B-1----:R-:W-:Y:S01]  /*6e70*/  HADD2.F32 R37, -RZ, R48.H0_H0 ;  /* 0x20000030ff257230 */ /* 0x002fe20000004100 */
[----:B------:R-:W-:Y:S01]  /*6e80*/  @P6 LEA R82, R82, UR48, 0x3 ;  /* 0x0000003052526c11 */ /* 0x000fe2000f8e18ff */
[----:B------:R-:W-:Y:S01]  /*6e90*/  BSSY.RECONVERGENT B0, `(.L_x_124) ;  /* 0x0000052000007945 */ /* 0x000fe20003800200 */
[----:B------:R-:W-:Y:S02]  /*6ea0*/  @P6 SHF.L.U32 R88, R71, 0x1f, RZ ;  /* 0x0000001f47586819 */ /* 0x000fe400000006ff */
[----:B------:R-:W-:Y:S01]  /*6eb0*/  @P6 IADD3 R82, PT, PT, R82, 0x50, RZ ;  /* 0x0000005052526810 */ /* 0x000fe20007ffe0ff */
[----:B---3--:R-:W1:Y:S03]  /*6ec0*/  LDTM.x16 R4, tmem[UR4+0x10] ;  /* 0x00001004000479ee */ /* 0x008e660008240000 */
[----:B------:R-:W-:Y:S02]  /*6ed0*/  @P6 PRMT R82, R83, 0x654, R82 ;  /* 0x0000065453526816 */ /* 0x000fe40000000052 */
[----:B------:R-:W-:Y:S01]  /*6ee0*/  LEA R83, R38, UR48, 0x3 ;  /* 0x0000003026537c11 */ /* 0x000fe2000f8e18ff */
[C---:B-1----:R-:W-:Y:S01]  /*6ef0*/  FMUL R0, R32.reuse, R4 ;  /* 0x0000000420007220 */ /* 0x042fe20000400000 */
[C---:B------:R-:W-:Y:S01]  /*6f00*/  FMUL R2, R32.reuse, R5 ;  /* 0x0000000520027220 */ /* 0x040fe20000400000 */
[C---:B------:R-:W-:Y:S01]  /*6f10*/  FMUL R3, R32.reuse, R6 ;  /* 0x0000000620037220 */ /* 0x040fe20000400000 */
[C---:B------:R-:W-:Y:S01]  /*6f20*/  FMUL R7, R32.reuse, R7 ;  /* 0x0000000720077220 */ /* 0x040fe20000400000 */
[C---:B------:R-:W-:Y:S01]  /*6f30*/  FFMA R0, R35.reuse, R20, R0 ;  /* 0x0000001423007223 */ /* 0x040fe20000000000 */
[----:B------:R-:W-:Y:S02]  /*6f40*/  HADD2.F32 R20, -RZ, R41.H0_H0 ;  /* 0x20000029ff147230 */ /* 0x000fe40000004100 */
[C---:B------:R-:W-:Y:S01]  /*6f50*/  FFMA R2, R35.reuse, R21, R2 ;  /* 0x0000001523027223 */ /* 0x040fe20000000002 */
[C---:B------:R-:W-:Y:S01]  /*6f60*/  FMUL R4, R32.reuse, R8 ;  /* 0x0000000820047220 */ /* 0x040fe20000400000 */
[C---:B------:R-:W-:Y:S01]  /*6f70*/  FMUL R5, R32.reuse, R9 ;  /* 0x0000000920057220 */ /* 0x040fe20000400000 */
[--C-:B------:R-:W-:Y:S02]  /*6f80*/  HADD2.F32 R21, -RZ, R43.reuse.H0_H0 ;  /* 0x2000002bff157230 */ /* 0x100fe40000004100 */
[C---:B------:R-:W-:Y:S01]  /*6f90*/  FFMA R3, R35.reuse, R20, R3 ;  /* 0x0000001423037223 */ /* 0x040fe20000000003 */
[--C-:B------:R-:W-:Y:S02]  /*6fa0*/  HADD2.F32 R20, -RZ, R42.reuse.H0_H0 ;  /* 0x2000002aff147230 */ /* 0x100fe40000004100 */
[C---:B------:R-:W-:Y:S01]  /*6fb0*/  FFMA R7, R35.reuse, R36, R7 ;  /* 0x0000002423077223 */ /* 0x040fe20000000007 */
[C---:B------:R-:W-:Y:S01]  /*6fc0*/  FMUL R6, R32.reuse, R10 ;  /* 0x0000000a20067220 */ /* 0x040fe20000400000 */
[----:B------:R-:W-:Y:S02]  /*6fd0*/  HADD2.F32 R36, -RZ, R43.H1_H1 ;  /* 0x3000002bff247230 */ /* 0x000fe40000004100 */
[C---:B------:R-:W-:Y:S01]  /*6fe0*/  FMUL R11, R32.reuse, R11 ;  /* 0x0000000b200b7220 */ /* 0x040fe20000400000 */
[C---:B------:R-:W-:Y:S01]  /*6ff0*/  FFMA R4, R35.reuse, R20, R4 ;  /* 0x0000001423047223 */ /* 0x040fe20000000004 */
[----:B------:R-:W-:Y:S02]  /*7000*/  HADD2.F32 R20, -RZ, R42.H1_H1 ;  /* 0x3000002aff147230 */ /* 0x000fe40000004100 */
[C---:B------:R-:W-:Y:S01]  /*7010*/  FMUL R8, R32.reuse, R12 ;  /* 0x0000000c20087220 */ /* 0x040fe20000400000 */
[C---:B------:R-:W-:Y:S01]  /*7020*/  FMUL R9, R32.reuse, R13 ;  /* 0x0000000d20097220 */ /* 0x040fe20000400000 */
[C---:B------:R-:W-:Y:S01]  /*7030*/  FMUL R10, R32.reuse, R14 ;  /* 0x0000000e200a7220 */ /* 0x040fe20000400000 */
[C---:B------:R-:W-:Y:S01]  /*7040*/  FMUL R15, R32.reuse, R15 ;  /* 0x0000000f200f7220 */ /* 0x040fe20000400000 */
[C---:B------:R-:W-:Y:S01]  /*7050*/  FFMA R5, R35.reuse, R20, R5 ;  /* 0x0000001423057223 */ /* 0x040fe20000000005 */
[----:B------:R-:W-:Y:S02]  /*7060*/  HADD2.F32 R20, -RZ, R48.H1_H1 ;  /* 0x30000030ff147230 */ /* 0x000fe40000004100 */
[C---:B------:R-:W-:Y:S01]  /*7070*/  FFMA R6, R35.reuse, R21, R6 ;  /* 0x0000001523067223 */ /* 0x040fe20000000006 */
[C---:B------:R-:W-:Y:S01]  /*7080*/  FFMA R11, R35.reuse, R36, R11 ;  /* 0x00000024230b7223 */ /* 0x040fe2000000000b */
[C---:B------:R-:W-:Y:S01]  /*7090*/  FFMA R8, R35.reuse, R37, R8 ;  /* 0x0000002523087223 */ /* 0x040fe20000000008 */
[--C-:B------:R-:W-:Y:S02]  /*70a0*/  HADD2.F32 R21, -RZ, R49.reuse.H0_H0 ;  /* 0x20000031ff157230 */ /* 0x100fe40000004100 */
[C---:B------:R-:W-:Y:S01]  /*70b0*/  FFMA R9, R35.reuse, R20, R9 ;  /* 0x0000001423097223 */ /* 0x040fe20000000009 */
[----:B------:R-:W-:Y:S02]  /*70c0*/  HADD2.F32 R20, -RZ, R49.H1_H1 ;  /* 0x30000031ff147230 */ /* 0x000fe40000004100 */
[C---:B------:R-:W-:Y:S01]  /*70d0*/  FMUL R12, R32.reuse, R16 ;  /* 0x00000010200c7220 */ /* 0x040fe20000400000 */
[C---:B------:R-:W-:Y:S01]  /*70e0*/  FMUL R13, R32.reuse, R17 ;  /* 0x00000011200d7220 */ /* 0x040fe20000400000 */
[C---:B------:R-:W-:Y:S01]  /*70f0*/  FFMA R10, R35.reuse, R21, R10 ;  /* 0x00000015230a7223 */ /* 0x040fe2000000000a */
[--C-:B------:R-:W-:Y:S02]  /*7100*/  HADD2.F32 R21, -RZ, R50.reuse.H0_H0 ;  /* 0x20000032ff157230 */ /* 0x100fe40000004100 */
[C---:B------:R-:W-:Y:S01]  /*7110*/  FFMA R15, R35.reuse, R20, R15 ;  /* 0x00000014230f7223 */ /* 0x040fe2000000000f */
[----:B------:R-:W-:Y:S02]  /*7120*/  HADD2.F32 R20, -RZ, R50.H1_H1 ;  /* 0x30000032ff147230 */ /* 0x000fe40000004100 */
[C---:B------:R-:W-:Y:S01]  /*7130*/  FMUL R14, R32.reuse, R18 ;  /* 0x00000012200e7220 */ /* 0x040fe20000400000 */
[--C-:B------:R-:W-:Y:S02]  /*7140*/  HADD2.F32 R37, -RZ, R51.reuse.H0_H0 ;  /* 0x20000033ff257230 */ /* 0x100fe40000004100 */
[----:B------:R-:W-:Y:S01]  /*7150*/  FMUL R19, R32, R19 ;  /* 0x0000001320137220 */ /* 0x000fe20000400000 */
[----:B------:R-:W-:Y:S01]  /*7160*/  HADD2.F32 R36, -RZ, R51.H1_H1 ;  /* 0x30000033ff247230 */ /* 0x000fe20000004100 */
        /* <DEDUP_REMOVED lines=22> */
[----:B------:R-:W-:Y:S02]  /*72d0*/  UIADD3 UR12, UP0, UPT, UR52, 0x680, URZ ;  /* 0x00000680340c7890 */ /* 0x000fe4000ff1e0ff */
[----:B------:R-:W-:Y:S02]  /*72e0*/  UIADD3 UR9, UPT, UPT, UR41, 0x10, URZ ;  /* 0x0000001029097890 */ /* 0x000fe4000fffe0ff */
[----:B------:R-:W-:Y:S02]  /*72f0*/  UIADD3 UR8, UPT, UPT, UR48, 0x1200, URZ ;  /* 0x0000120030087890 */ /* 0x000fe4000fffe0ff */
[----:B------:R-:W-:Y:S01]  /*7300*/  UIADD3.X UR13, UPT, UPT, URZ, UR53, URZ, UP0, !UPT ;  /* 0x00000035ff0d7290 */ /* 0x000fe200087fe4ff */
[----:B------:R-:W-:Y:S01]  /*7310*/  UMOV UR10, UR42 ;  /* 0x0000002a000a7c82 */ /* 0x000fe20008000000 */
[----:B------:R-:W-:Y:S01]  /*7320*/  UMOV UR11, UR36 ;  /* 0x00000024000b7c82 */ /* 0x000fe20008000000 */
[----:B------:R-:W-:Y:S02]  /*7330*/  UIADD3 UR5, UPT, UPT, UR41, 0x50, URZ ;  /* 0x0000005029057890 */ /* 0x000fe4000fffe0ff */
[----:B------:R-:W-:Y:S01]  /*7340*/  UIADD3 UR4, UPT, UPT, UR48, 0x1a00, URZ ;  /* 0x00001a0030047890 */ /* 0x000fe2000fffe0ff */
[----:B------:R-:W-:Y:S03]  /*7350*/  UMOV UR6, UR42 ;  /* 0x0000002a00067c82 */ /* 0x000fe60008000000 */
[----:B------:R2:W-:Y:S01]  /*7360*/  UTMASTG.3D [UR8], [UR12] ;  /* 0x000000080c0073b5 */ /* 0x0005e20008010000 */
[----:B------:R-:W-:Y:S04]  /*7370*/  UMOV UR7, UR36 ;  /* 0x0000002400077c82 */ /* 0x000fe80008000000 */
[----:B------:R2:W-:Y:S01]  /*7380*/  UTMASTG.3D [UR4], [UR12] ;  /* 0x000000040c0073b5 */ /* 0x0005e20008010000 */
[----:B------:R0:W-:Y:S01]  /*7390*/  UTMACMDFLUSH ;  /* 0x00000000000079b7 */ /* 0x0001e20000000000 */
[----:B--2---:R-:W-:Y:S04]  /*73a0*/  DEPBAR.LE SB0, 0x1 ;  /* 0x000080400000791a */ /* 0x004fe80000000000 */
.L_x_125:
[----:B------:R-:W-:Y:S05]  /*73b0*/  BSYNC.RECONVERGENT B0 ;  /* 0x0000000000007941 */ /* 0x000fea0003800200 */
.L_x_124:
[----:B------:R-:W-:Y:S01]  /*73c0*/  BAR.SYNC.DEFER_BLOCKING 0x1, 0x80 ;  /* 0x0042000000007b1d */ /* 0x000fe20000010000 */
[----:B------:R-:W-:Y:S04]  /*73d0*/  UIADD3 UR40, UPT, UPT, UR51, 0x1, URZ ;  /* 0x0000000133287890 */ /* 0x000fe8000fffe0ff */
[----:B------:R-:W-:Y:S04]  /*73e0*/  UISETP.NE.AND UP0, UPT, UR40, 0x4, UPT ;  /* 0x000000042800788c */ /* 0x000fe8000bf05270 */
[----:B------:R-:W-:Y:S01]  /*73f0*/  USEL UR40, UR40, URZ, UP0 ;  /* 0x000000ff28287287 */ /* 0x000fe20008000000 */
[----:B------:R2:W-:Y:S01]  /*7400*/  @P6 SYNCS.ARRIVE.TRANS64.RED.A1T0 RZ, [R82+URZ], RZ ;  /* 0x000000ff52ff69a7 */ /* 0x0005e200081004ff */
[----:B------:R-:W-:Y:S01]  /*7410*/  BSSY B1, `(.L_x_126) ;  /* 0x0000013000017945 */ /* 0x000fe20003800000 */
[----:B------:R-:W3:Y:S02]  /*7420*/  @P6 SYNCS.PHASECHK.TRANS64.TRYWAIT P0, [R83+URZ+0x30], R88 ;  /* 0x00003058530065a7 */ /* 0x000ee400080011ff */
[----:B---3--:R-:W-:Y:S01]  /*7430*/  @P6 SEL R39, RZ, 0x1, !P0 ;  /* 0x00000001ff276807 */ /* 0x008fe20004000000 */
[----:B--2---:R-:W-:Y:S06]  /*7440*/  @!P6 BRA `(.L_x_127) ;  /* 0x00000000003ce947 */ /* 0x004fec0003800000 */
[----:B------:R-:W-:Y:S01]  /*7450*/  ISETP.NE.AND P1, PT, R80, RZ, PT ;  /* 0x000000ff5000720c */ /* 0x000fe20003f25270 */
[----:B------:R-:W-:Y:S01]  /*7460*/  BSSY B0, `(.L_x_128) ;  /* 0x0000009000007945 */ /* 0x000fe20003800000 */
[----:B------:R-:W-:Y:S11]  /*7470*/  ISETP.NE.AND P0, PT, R39, RZ, PT ;  /* 0x000000ff2700720c */ /* 0x000ff60003f05270 */
[----:B------:R-:W-:Y:S05]  /*7480*/  @P1 IMAD R2, R38, 0x1000, R77 ;  /* 0x0000100026021824 */ /* 0x000fea00078e024d */
[----:B------:R-:W-:Y:S05]  /*7490*/  @P1 IADD3 R0, PT, PT, R2, UR48, RZ ;  /* 0x0000003002001c10 */ /* 0x000fea000fffe0ff */
[----:B------:R-:W-:Y:S01]  /*74a0*/  @P1 IMAD.IADD R0, R81, 0x1, R0 ;  /* 0x0000000151001824 */ /* 0x000fe200078e0200 */
[----:B------:R-:W-:Y:S06]  /*74b0*/  @P0 BRA `(.L_x_129) ;  /* 0x00000000000c0947 */ /* 0x000fec0003800000 */
[----:B------:R-:W-:Y:S04]  /*74c0*/  SHF.L.U32 R4, R71, 0x1f, RZ ;  /* 0x0000001f47047819 */ /* 0x000fe800000006ff */
[----:B------:R-:W2:Y:S02]  /*74d0*/  SYNCS.PHASECHK.TRANS64.TRYWAIT P0, [R83+URZ+0x30], R4 ;  /* 0x00003004530075a7 */ /* 0x000ea400080011ff */
[----:B--2---:R-:W-:Y:S05]  /*74e0*/  @!P0 BRA `(.L_x_130) ;  /* 0x0000001c00d88947 */ /* 0x004fea0003800000 */
.L_x_129:
[----:B------:R-:W-:Y:S05]  /*74f0*/  BSYNC B0 ;  /* 0x0000000000007941 */ /* 0x000fea0003800000 */
.L_x_128:
[----:B------:R-:W-:Y:S02]  /*7500*/  ISETP.NE.AND P0, PT, R80, RZ, PT ;  /* 0x000000ff5000720c */ /* 0x000fe40003f05270 */
[----:B------:R-:W-:Y:S11]  /*7510*/  IADD3 R38, PT, PT, R38, 0x1, RZ ;  /* 0x0000000126267810 */ /* 0x000ff60007ffe0ff */
[----:B------:R3:W4:Y:S04]  /*7520*/  @P0 LDS.128 R40, [R2+UR48+0x200] ;  /* 0x0002003002280984 */ /* 0x0007280008000c00 */
[----:B------:R3:W1:Y:S02]  /*7530*/  @P0 LDS.128 R48, [R0+0x200] ;  /* 0x0002000000300984 */ /* 0x0006640000000c00 */
.L_x_127:
[----:B------:R-:W-:Y:S05]  /*7540*/  BSYNC B1 ;  /* 0x0000000000017941 */ /* 0x000fea0003800000 */
.L_x_126:
[----:B------:R-:W-:Y:S05]  /*7550*/  VIADD R3, R34, 0x20 ;  /* 0x0000002022037836 */ /* 0x000fea0000000000 */
[----:B------:R-:W-:Y:S04]  /*7560*/  SHF.R.U32.HI R3, RZ, 0x15, R3 ;  /* 0x00000015ff037819 */ /* 0x000fe80000011603 */
[----:B------:R-:W-:Y:S11]  /*7570*/  LOP3.LUT P0, RZ, R3, 0x3, R66, 0x48, !PT ;  /* 0x0000000303ff7812 */ /* 0x000ff60007804842 */
[----:B------:R-:W-:Y:S02]  /*7580*/  @!UPT UIADD3 URZ, UPT, UPT, URZ, URZ, URZ ;  /* 0x000000fffffff290 */ /* 0x000fe4000fffe0ff */
[----:B------:R-:W-:Y:S05]  /*7590*/  @!P0 BRA `(.L_x_131) ;  /* 0x0000000000408947 */ /* 0x000fea0003800000 */
[----:B------:R-:W5:Y:S01]  /*75a0*/  LDCU.64 UR8, c[0x4][0x70] ;  /* 0x01000e00ff0877ac */ /* 0x000f620008000a00 */
[----:B------:R-:W-:Y:S01]  /*75b0*/  MOV R3, 0x0 ;  /* 0x0000000000037802 */ /* 0x000fe20000000f00 */
[----:B------:R-:W-:Y:S02]  /*75c0*/  HFMA2 R12, -RZ, RZ, 0, 5.9604644775390625e-08 ;  /* 0x00000001ff0c7431 */ /* 0x000fe400000001ff */
[----:B------:R-:W-:Y:S02]  /*75d0*/  IMAD.MOV.U32 R8, RZ, RZ, 0x192 ;  /* 0x00000192ff087424 */ /* 0x000fe400078e00ff */
[----:B------:R-:W-:Y:S01]  /*75e0*/  IMAD.MOV.U32 R13, RZ, RZ, RZ ;  /* 0x000000ffff0d7224 */ /* 0x000fe200078e00ff */
[----:B------:R-:W4:Y:S01]  /*75f0*/  LDCU.64 UR6, c[0x4][0x78] ;  /* 0x01000f00ff0677ac */ /* 0x000f220008000a00 */
[----:B---3--:R-:W3:Y:S01]  /*7600*/  LDC.64 R2, c[0x4][R3] ;  /* 0x0100000003027b82 */ /* 0x008ee20000000a00 */
[----:B------:R-:W1:Y:S01]  /*7610*/  LDCU.64 UR4, c[0x4][0x10] ;  /* 0x01000200ff0477ac */ /* 0x000e620008000a00 */
[----:B-----5:R-:W-:Y:S01]  /*7620*/  MOV R5, UR9 ;  /* 0x0000000900057c02 */ /* 0x020fe20008000f00 */
[----:B--2---:R-:W-:Y:S01]  /*7630*/  IMAD.U32 R4, RZ, RZ, UR8 ;  /* 0x00000008ff047e24 */ /* 0x004fe2000f8e00ff */
[----:B----4-:R-:W-:Y:S01]  /*7640*/  MOV R7, UR7 ;  /* 0x0000000700077c02 */ /* 0x010fe20008000f00 */
[----:B------:R-:W-:Y:S01]  /*7650*/  IMAD.U32 R6, RZ, RZ, UR6 ;  /* 0x00000006ff067e24 */ /* 0x000fe2000f8e00ff */
[----:B-1----:R-:W-:Y:S01]  /*7660*/  MOV R11, UR5 ;  /* 0x00000005000b7c02 */ /* 0x002fe20008000f00 */
[----:B------:R-:W-:Y:S02]  /*7670*/  IMAD.U32 R10, RZ, RZ, UR4 ;  /* 0x00000004ff0a7e24 */ /* 0x000fe4000f8e00ff */
[----:B------:R-:W-:Y:S07]  /*7680*/  LEPC R20, `(.L_x_131) ;  /* 0x000000001014794e */ /* 0x000fee0000000000 */
[----:B---3--:R-:W-:Y:S05]  /*7690*/  CALL.ABS.NOINC R2 ;  /* 0x0000000002007343 */ /* 0x008fea0003c00000 */
.L_x_131:
        /* <DEDUP_REMOVED lines=8> */
[----:B--2---:R-:W-:Y:S01]  /*7720*/  MOV R83, UR37 ;  /* 0x0000002500537c02 */ /* 0x004fe20008000f00 */
[----:B-1----:R-:W-:Y:S01]  /*7730*/  HADD2.F32 R37, -RZ, R48.H0_H0 ;  /* 0x20000030ff257230 */ /* 0x002fe20000004100 */
[----:B------:R-:W-:Y:S01]  /*7740*/  @P6 LEA R82, R82, UR48, 0x3 ;  /* 0x0000003052526c11 */ /* 0x000fe2000f8e18ff */
[----:B------:R-:W-:Y:S01]  /*7750*/  BSSY.RECONVERGENT B0, `(.L_x_132) ;  /* 0x0000052000007945 */ /* 0x000fe20003800200 */
[----:B------:R-:W-:Y:S02]  /*7760*/  LEA R88, R38, UR48, 0x3 ;  /* 0x0000003026587c11 */ /* 0x000fe4000f8e18ff */
[----:B------:R-:W-:Y:S01]  /*7770*/  @P6 IADD3 R82, PT, PT, R82, 0x50, RZ ;  /* 0x0000005052526810 */ /* 0x000fe20007ffe0ff */
[----:B------:R-:W3:Y:S03]  /*7780*/  LDTM.x16 R4, tmem[UR4+0x20] ;  /* 0x00002004000479ee */ /* 0x000ee60008240000 */
[----:B------:R-:W-:Y:S02]  /*7790*/  @P6 PRMT R82, R83, 0x654, R82 ;  /* 0x0000065453526816 */ /* 0x000fe40000000052 */
[----:B------:R-:W-:Y:S01]  /*77a0*/  @P6 SHF.L.U32 R83, R71, 0x1f, RZ ;  /* 0x0000001f47536819 */ /* 0x000fe200000006ff */
[C---:B---3--:R-:W-:Y:S01]  /*77b0*/  FMUL R0, R32.reuse, R4 ;  /* 0x0000000420007220 */ /* 0x048fe20000400000 */
        /* <DEDUP_REMOVED lines=75> */
.L_x_133:
[----:B------:R-:W-:Y:S05]  /*7c70*/  BSYNC.RECONVERGENT B0 ;  /* 0x0000000000007941 */ /* 0x000fea0003800200 */
.L_x_132:
        /* <DEDUP_REMOVED lines=19> */
.L_x_137:
[----:B------:R-:W-:Y:S05]  /*7db0*/  BSYNC B0 ;  /* 0x0000000000007941 */ /* 0x000fea0003800000 */
.L_x_136:
[----:B------:R-:W-:Y:S11]  /*7dc0*/  ISETP.NE.AND P0, PT, R80, RZ, PT ;  /* 0x000000ff5000720c */ /* 0x000ff60003f05270 */
[----:B------:R-:W-:Y:S02]  /*7dd0*/  @!UPT UIADD3 URZ, UPT, UPT, URZ, URZ, URZ ;  /* 0x000000fffffff290 */ /* 0x000fe4000fffe0ff */
[----:B------:R3:W4:Y:S04]  /*7de0*/  @P0 LDS.128 R40, [R38+UR48+0x200] ;  /* 0x0002003026280984 */ /* 0x0007280008000c00 */
[----:B------:R3:W1:Y:S02]  /*7df0*/  @P0 LDS.128 R48, [R81+0x200] ;  /* 0x0002000051300984 */ /* 0x0006640000000c00 */
.L_x_135:
[----:B------:R-:W-:Y:S05]  /*7e00*/  BSYNC B1 ;  /* 0x0000000000017941 */ /* 0x000fea0003800000 */
.L_x_134:
        /* <DEDUP_REMOVED lines=11> */
[----:B------:R-:W1:Y:S01]  /*7ec0*/  LDC.64 R2, c[0x4][R3] ;  /* 0x0100000003027b82 */ /* 0x000e620000000a00 */
[----:B------:R-:W3:Y:S01]  /*7ed0*/  LDCU.64 UR4, c[0x4][0x10] ;  /* 0x01000200ff0477ac */ /* 0x000ee20008000a00 */
[----:B--2---:R-:W-:Y:S01]  /*7ee0*/  MOV R5, UR9 ;  /* 0x0000000900057c02 */ /* 0x004fe20008000f00 */
[----:B------:R-:W-:Y:S01]  /*7ef0*/  IMAD.U32 R4, RZ, RZ, UR8 ;  /* 0x00000008ff047e24 */ /* 0x000fe2000f8e00ff */
[----:B-----5:R-:W-:Y:S01]  /*7f00*/  MOV R7, UR7 ;  /* 0x0000000700077c02 */ /* 0x020fe20008000f00 */
[----:B------:R-:W-:Y:S01]  /*7f10*/  IMAD.U32 R6, RZ, RZ, UR6 ;  /* 0x00000006ff067e24 */ /* 0x000fe2000f8e00ff */
[----:B---3--:R-:W-:Y:S01]  /*7f20*/  MOV R11, UR5 ;  /* 0x00000005000b7c02 */ /* 0x008fe20008000f00 */
[----:B------:R-:W-:Y:S02]  /*7f30*/  IMAD.U32 R10, RZ, RZ, UR4 ;  /* 0x00000004ff0a7e24 */ /* 0x000fe4000f8e00ff */
[----:B------:R-:W-:Y:S07]  /*7f40*/  LEPC R20, `(.L_x_139) ;  /* 0x000000001014794e */ /* 0x000fee0000000000 */
[----:B-1--4-:R-:W-:Y:S05]  /*7f50*/  CALL.ABS.NOINC R2 ;  /* 0x0000000002007343 */ /* 0x012fea0003c00000 */
.L_x_139:
[----:B------:R-:W-:Y:S01]  /*7f60*/  ISETP.NE.AND P0, PT, R72, RZ, PT ;  /* 0x000000ff4800720c */ /* 0x000fe20003f05270 */
[----:B------:R-:W-:Y:S05]  /*7f70*/  WARPSYNC.ALL ;  /* 0x0000000000007948 */ /* 0x000fea0003800000 */
[----:B------:R-:W-:Y:S01]  /*7f80*/  R2UR UR4, R34 ;  /* 0x00000000220472ca */ /* 0x000fe200000e0000 */
[--C-:B----4-:R-:W-:Y:S01]  /*7f90*/  HADD2.F32 R20, -RZ, R40.reuse.H0_H0 ;  /* 0x20000028ff147230 */ /* 0x110fe20000004100 */
[----:B------:R-:W-:Y:S01]  /*7fa0*/  IADD3 R74, PT, PT, R74, 0xc0, RZ ;  /* 0x000000c04a4a7810 */ /* 0x000fe20007ffe0ff */
[----:B------:R-:W-:Y:S01]  /*7fb0*/  HADD2.F32 R36, -RZ, R40.H1_H1 ;  /* 0x30000028ff247230 */ /* 0x000fe20000004100 */
[----:B------:R-:W-:Y:S01]  /*7fc0*/  BSSY.RECONVERGENT B0, `(.L_x_140) ;  /* 0x0000053000007945 */ /* 0x000fe20003800200 */
[--C-:B------:R-:W-:Y:S01]  /*7fd0*/  HADD2.F32 R21, -RZ, R41.reuse.H0_H0 ;  /* 0x20000029ff157230 */ /* 0x100fe20000004100 */
[----:B------:R-:W-:Y:S01]  /*7fe0*/  LOP3.LUT R74, R74, 0xfefffff8, RZ, 0xc0, !PT ;  /* 0xfefffff84a4a7812 */ /* 0x000fe200078ec0ff */
[----:B---3--:R-:W-:Y:S02]  /*7ff0*/  HADD2.F32 R38, -RZ, R41.H1_H1 ;  /* 0x30000029ff267230 */ /* 0x008fe40000004100 */
[--C-:B------:R-:W-:Y:S02]  /*8000*/  HADD2.F32 R37, -RZ, R42.reuse.H0_H0 ;  /* 0x2000002aff257230 */ /* 0x100fe40000004100 */
[----:B------:R-:W-:Y:S02]  /*8010*/  HADD2.F32 R40, -RZ, R42.H1_H1 ;  /* 0x3000002aff287230 */ /* 0x000fe40000004100 */
[----:B------:R-:W2:Y:S01]  /*8020*/  LDTM.x16 R4, tmem[UR4+0x30] ;  /* 0x00003004000479ee */ /* 0x000ea20008240000 */
[----:B------:R-:W-:Y:S01]  /*8030*/  NOP ;  /* 0x0000000000007918 */ /* 0x000fe20000000000 */
[----:B--2---:R2:W-:Y:S01]  /*8040*/  SYNCS.ARRIVE.TRANS64.RED.A1T0 RZ, [R74+URZ], RZ ;  /* 0x000000ff4aff79a7 */ /* 0x0045e200081004ff */
[--C-:B------:R-:W-:Y:S02]  /*8050*/  HADD2.F32 R39, -RZ, R43.reuse.H0_H0 ;  /* 0x2000002bff277230 */ /* 0x100fe40000004100 */
[----:B------:R-:W-:Y:S02]  /*8060*/  HADD2.F32 R42, -RZ, R43.H1_H1 ;  /* 0x3000002bff2a7230 */ /* 0x000fe40000004100 */
[--C-:B-1----:R-:W-:Y:S02]  /*8070*/  HADD2.F32 R41, -RZ, R48.reuse.H0_H0 ;  /* 0x20000030ff297230 */ /* 0x102fe40000004100 */
[----:B------:R-:W-:Y:S02]  /*8080*/  HADD2.F32 R43, -RZ, R48.H1_H1 ;  /* 0x30000030ff2b7230 */ /* 0x000fe40000004100 */
[--C-:B------:R-:W-:Y:S02]  /*8090*/  HADD2.F32 R44, -RZ, R49.reuse.H0_H0 ;  /* 0x20000031ff2c7230 */ /* 0x100fe40000004100 */
[----:B------:R-:W-:Y:S02]  /*80a0*/  HADD2.F32 R46, -RZ, R49.H1_H1 ;  /* 0x30000031ff2e7230 */ /* 0x000fe40000004100 */
[--C-:B------:R-:W-:Y:S02]  /*80b0*/  HADD2.F32 R45, -RZ, R50.reuse.H0_H0 ;  /* 0x20000032ff2d7230 */ /* 0x100fe40000004100 */
[----:B------:R-:W-:Y:S02]  /*80c0*/  HADD2.F32 R48, -RZ, R50.H1_H1 ;  /* 0x30000032ff307230 */ /* 0x000fe40000004100 */
[--C-:B------:R-:W-:Y:S02]  /*80d0*/  HADD2.F32 R47, -RZ, R51.reuse.H0_H0 ;  /* 0x20000033ff2f7230 */ /* 0x100fe40000004100 */
[----:B------:R-:W-:Y:S02]  /*80e0*/  HADD2.F32 R50, -RZ, R51.H1_H1 ;  /* 0x30000033ff327230 */ /* 0x000fe40000004100 */
[C---:B------:R-:W-:Y:S01]  /*80f0*/  FMUL R4, R32.reuse, R4 ;  /* 0x0000000420047220 */ /* 0x040fe20000400000 */
[C---:B------:R-:W-:Y:S01]  /*8100*/  FMUL R5, R32.reuse, R5 ;  /* 0x0000000520057220 */ /* 0x040fe20000400000 */
[C---:B------:R-:W-:Y:S01]  /*8110*/  FMUL R6, R32.reuse, R6 ;  /* 0x0000000620067220 */ /* 0x040fe20000400000 */
[C---:B------:R-:W-:Y:S01]  /*8120*/  FMUL R7, R32.reuse, R7 ;  /* 0x0000000720077220 */ /* 0x040fe20000400000 */
[C---:B------:R-:W-:Y:S01]  /*8130*/  FFMA R4, R35.reuse, R20, R4 ;  /* 0x0000001423047223 */ /* 0x040fe20000000004 */
        /* <DEDUP_REMOVED lines=21> */
[----:B------:R-:W-:Y:S01]  /*8290*/  FFMA R15, R35, R46, R15 ;  /* 0x0000002e230f7223 */ /* 0x000fe2000000000f */
        /* <DEDUP_REMOVED lines=20> */
[----:B-1----:R-:W1:Y:S02]  /*83e0*/  FENCE.VIEW.ASYNC.S ;  /* 0x00000000000073c6 */ /* 0x002e640000000000 */
[----:B-1----:R-:W-:Y:S06]  /*83f0*/  BAR.SYNC.DEFER_BLOCKING 0x1, 0x80 ;  /* 0x0042000000007b1d */ /* 0x002fec0000010000 */
        /* <DEDUP_REMOVED lines=14> */
[----:B-1----:R-:W-:Y:S04]  /*84e0*/  DEPBAR.LE SB0, 0x1 ;  /* 0x000080400000791a */ /* 0x002fe80000000000 */
.L_x_141:
[----:B------:R-:W-:Y:S05]  /*84f0*/  BSYNC.RECONVERGENT B0 ;  /* 0x0000000000007941 */ /* 0x000fea0003800200 */
.L_x_140:
[----:B------:R-:W-:Y:S01]  /*8500*/  BAR.SYNC.DEFER_BLOCKING 0x1, 0x80 ;  /* 0x0042000000007b1d */ /* 0x000fe20000010000 */
[----:B------:R-:W-:Y:S01]  /*8510*/  UISETP.NE.AND UP0, UPT, UR49, -0x4, UPT ;  /* 0xfffffffc3100788c */ /* 0x000fe2000bf05270 */
[----:B------:R-:W-:Y:S08]  /*8520*/  IADD3 R0, PT, PT, R30, 0x1, RZ ;  /* 0x000000011e007810 */ /* 0x000ff00007ffe0ff */
[----:B------:R-:W-:Y:S05]  /*8530*/  BRA.U !UP0, `(.L_x_142) ;  /* 0x0000000108287547 */ /* 0x000fea000b800000 */
[----:B------:R-:W-:Y:S01]  /*8540*/  ISETP.NE.AND P0, PT, R78, RZ, PT ;  /* 0x000000ff4e00720c */ /* 0x000fe20003f05270 */
[----:B------:R-:W-:Y:S01]  /*8550*/  IMAD.U32 R3, RZ, RZ, UR51 ;  /* 0x00000033ff037e24 */ /* 0x000fe2000f8e00ff */
[----:B------:R-:W-:Y:S01]  /*8560*/  UIADD3 UR51, UPT, UPT, UR51, 0x1, URZ ;  /* 0x0000000133337890 */ /* 0x000fe2000fffe0ff */
[----:B------:R-:W-:Y:S03]  /*8570*/  IMAD.U32 R2, RZ, RZ, UR37 ;  /* 0x00000025ff027e24 */ /* 0x000fe6000f8e00ff */
[----:B------:R-:W-:Y:S04]  /*8580*/  UISETP.NE.AND UP0, UPT, UR51, 0x4, UPT ;  /* 0x000000043300788c */ /* 0x000fe8000bf05270 */
[----:B------:R-:W-:Y:S03]  /*8590*/  USEL UR51, UR51, URZ, UP0 ;  /* 0x000000ff33337287 */ /* 0x000fe60008000000 */
[----:B------:R-:W-:Y:S05]  /*85a0*/  @P0 LEA R3, R3, UR48, 0x3 ;  /* 0x0000003003030c11 */ /* 0x000fea000f8e18ff */
[----:B------:R-:W-:Y:S05]  /*85b0*/  @P0 VIADD R3, R3, 0x50 ;  /* 0x0000005003030836 */ /* 0x000fea0000000000 */
[----:B------:R-:W-:Y:S04]  /*85c0*/  @P0 PRMT R2, R2, 0x654, R3 ;  /* 0x0000065402020816 */ /* 0x000fe80000000003 */
[----:B------:R1:W-:Y:S03]  /*85d0*/  @P0 SYNCS.ARRIVE.TRANS64.RED.A1T0 RZ, [R2+URZ], RZ ;  /* 0x000000ff02ff09a7 */ /* 0x0003e600081004ff */
.L_x_142:
[----:B------:R-:W-:Y:S01]  /*85e0*/  ISETP.NE.AND P2, PT, R73, RZ, PT ;  /* 0x000000ff4900720c */ /* 0x000fe20003f45270 */
[----:B------:R-:W-:Y:S01]  /*85f0*/  UIADD3 UR49, UPT, UPT, UR49, 0x4, URZ ;  /* 0x0000000431317890 */ /* 0x000fe2000fffe0ff */
[----:B------:R-:W-:Y:S01]  /*8600*/  ISETP.NE.AND P0, PT, R76, 0x2, PT ;  /* 0x000000024c00780c */ /* 0x000fe20003f05270 */
[----:B------:R-:W-:Y:S01]  /*8610*/  IMAD.IADD R34, R29, 0x1, R58 ;  /* 0x000000011d227824 */ /* 0x000fe200078e023a */
[----:B------:R-:W-:Y:S01]  /*8620*/  ISETP.NE.AND P1, PT, R0, 0x4, PT ;  /* 0x000000040000780c */ /* 0x000fe20003f25270 */
[----:B------:R-:W-:Y:S01]  /*8630*/  IMAD.IADD R37, R31, 0x1, R60 ;  /* 0x000000011f257824 */ /* 0x000fe200078e023c */
[----:B-1----:R-:W-:Y:S02]  /*8640*/  SEL R2, RZ, 0x1, P0 ;  /* 0x00000001ff027807 */ /* 0x002fe40000000000 */
[----:B------:R-:W-:Y:S02]  /*8650*/  SEL R3, RZ, 0x1, P1 ;  /* 0x00000001ff037807 */ /* 0x000fe40000800000 */
[----:B------:R-:W-:Y:S02]  /*8660*/  LOP3.LUT R69, R69, R2, RZ, 0x3c, !PT ;  /* 0x0000000245457212 */ /* 0x000fe400078e3cff */
[----:B------:R-:W-:Y:S02]  /*8670*/  LOP3.LUT R70, R70, R3, RZ, 0x3c, !PT ;  /* 0x0000000346467212 */ /* 0x000fe400078e3cff */
[----:B------:R-:W-:Y:S02]  /*8680*/  @P2 R2UR UR36, R68 ;  /* 0x00000000442422ca */ /* 0x000fe400000e0000 */
[----:B------:R-:W-:Y:S02]  /*8690*/  SEL R76, R76, RZ, P0 ;  /* 0x000000ff4c4c7207 */ /* 0x000fe40000000000 */
[----:B------:R-:W-:Y:S01]  /*86a0*/  SEL R30, R0, RZ, P1 ;  /* 0x000000ff001e7207 */ /* 0x000fe20000800000 */
[----:B------:R-:W-:Y:S10]  /*86b0*/  @P2 BRA `(.L_x_143) ;  /* 0xffffffcc00d42947 */ /* 0x000ff4000383ffff */
[----:B------:R-:W-:-:S09]  /*86c0*/  UISETP.NE.AND UP0, UPT, UR50, URZ, UPT ;  /* 0x000000ff3200728c */ /* 0x000fd2000bf05270 */
[----:B------:R-:W-:Y:S05]  /*86d0*/  BRA.U !UP0, `(.L_x_144) ;  /* 0x0000000108487547 */ /* 0x000fea000b800000 */
[----:B------:R-:W1:Y:S02]  /*86e0*/  LDCU.64 UR4, c[0x0][0x890] ;  /* 0x00011200ff0477ac */ /* 0x000e640008000a00 */
[----:B-1----:R-:W-:-:S04]  /*86f0*/  UISETP.NE.U32.AND UP0, UPT, UR4, URZ, UPT ;  /* 0x000000ff0400728c */ /* 0x002fc8000bf05070 */
[----:B------:R-:W-:-:S09]  /*8700*/  UISETP.NE.AND.EX UP0, UPT, UR5, URZ, UPT, UP0 ;  /* 0x000000ff0500728c */ /* 0x000fd2000bf05300 */
[----:B------:R-:W-:Y:S05]  /*8710*/  BRA.U UP0, `(.L_x_145) ;  /* 0x00000001000c7547 */ /* 0x000fea000b800000 */
[----:B------:R-:W-:-:S13]  /*8720*/  FSETP.NEU.AND P0, PT, R35, RZ, PT ;  /* 0x000000ff2300720b */ /* 0x000fda0003f0d000 */
[----:B------:R-:W-:Y:S05]  /*8730*/  @!P0 EXIT ;  /* 0x000000000000894d */ /* 0x000fea0003800000 */
[----:B------:R-:W-:Y:S05]  /*8740*/  BRA `(.L_x_144) ;  /* 0x00000000002c7947 */ /* 0x000fea0003800000 */
.L_x_145:
[----:B------:R-:W-:Y:S01]  /*8750*/  ISETP.NE.AND P0, PT, R75, RZ, PT ;  /* 0x000000ff4b00720c */ /* 0x000fe20003f05270 */
[----:B------:R-:W-:-:S12]  /*8760*/  BSSY.RECONVERGENT B0, `(.L_x_144) ;  /* 0x0000009000007945 */ /* 0x000fd80003800200 */
[----:B------:R-:W-:Y:S05]  /*8770*/  @P0 BRA `(.L_x_146) ;  /* 0x0000000000140947 */ /* 0x000fea0003800000 */
[----:B------:R-:W1:Y:S02]  /*8780*/  LDCU.64 UR4, c[0x0][0x888] ;  /* 0x00011100ff0477ac */ /* 0x000e640008000a00 */
[----:B-1----:R-:W-:-:S04]  /*8790*/  ISETP.NE.U32.AND P0, PT, RZ, UR4, PT ;  /* 0x00000004ff007c0c */ /* 0x002fc8000bf05070 */
[----:B------:R-:W-:-:S13]  /*87a0*/  ISETP.NE.AND.EX P0, PT, RZ, UR5, PT, P0 ;  /* 0x00000005ff007c0c */ /* 0x000fda000bf05300 */
[----:B------:R-:W-:Y:S05]  /*87b0*/  @!P0 EXIT ;  /* 0x000000000000894d */ /* 0x000fea0003800000 */
[----:B------:R-:W-:Y:S05]  /*87c0*/  BRA `(.L_x_147) ;  /* 0x0000000000087947 */ /* 0x000fea0003800000 */
.L_x_146:
[----:B------:R-:W-:-:S13]  /*87d0*/  FSETP.NEU.AND P0, PT, R35, RZ, PT ;  /* 0x000000ff2300720b */ /* 0x000fda0003f0d000 */
[----:B------:R-:W-:Y:S05]  /*87e0*/  @!P0 EXIT ;  /* 0x000000000000894d */ /* 0x000fea0003800000 */
.L_x_147:
[----:B------:R-:W-:Y:S05]  /*87f0*/  BSYNC.RECONVERGENT B0 ;  /* 0x0000000000007941 */ /* 0x000fea0003800200 */
.L_x_144:
[----:B------:R-:W-:Y:S01]  /*8800*/  ULEA UR4, UR51, UR48, 0x3 ;  /* 0x0000003033047291 */ /* 0x000fe2000f8e18ff */
[----:B------:R-:W-:-:S04]  /*8810*/  DEPBAR.LE SB0, 0x0 ;  /* 0x000080000000791a */ /* 0x000fc80000000000 */
[----:B------:R-:W-:-:S04]  /*8820*/  UIADD3 UR4, UPT, UPT, UR4, 0x50, URZ ;  /* 0x0000005004047890 */ /* 0x000fc8000fffe0ff */
[----:B------:R-:W-:-:S09]  /*8830*/  UPRMT UR4, UR37, 0x654, UR4 ;  /* 0x0000065425047896 */ /* 0x000fd20008000004 */
[----:B------:R-:W-:Y:S01]  /*8840*/  SYNCS.ARRIVE.TRANS64.RED.A1T0 RZ, [UR4], RZ ;  /* 0x000000ffffff79a7 */ /* 0x000fe20008100404 */
[----:B------:R-:W-:Y:S05]  /*8850*/  EXIT ;  /* 0x000000000000794d */ /* 0x000fea0003800000 */
.L_x_24:
[----:B--2---:R2:W4:Y:S02]  /*8860*/  SYNCS.PHASECHK.TRANS64.TRYWAIT P0, [R3+URZ+0xf0], R2 ;  /* 0x0000f002030075a7 */ /* 0x00452400080011ff */
[----:B----4-:R-:W-:Y:S05]  /*8870*/  @!P0 NANOSLEEP.SYNCS 0x989680 ;  /* 0x009896800000895d */ /* 0x010fea0003900000 */
[----:B------:R-:W4:Y:S02]  /*8880*/  @!P0 SYNCS.PHASECHK.TRANS64 P0, [R3+URZ+0xf0], R2 ;  /* 0x0000f002030085a7 */ /* 0x000f2400080010ff */
[----:B----4-:R-:W-:Y:S05]  /*8890*/  @!P0 BRA `(.L_x_24) ;  /* 0xfffffffc00f08947 */ /* 0x010fea000383ffff */
[----:B------:R-:W-:Y:S05]  /*88a0*/  BRA `(.L_x_148) ;  /* 0xffffff9000147947 */ /* 0x000fea000383ffff */
.L_x_27:
[----:B-1----:R-:W-:-:S07]  /*88b0*/  MOV R2, UR33 ;  /* 0x0000002100027c02 */ /* 0x002fce0008000f00 */
.L_x_149:
[----:B-1----:R1:W2:Y:S02]  /*88c0*/  SYNCS.PHASECHK.TRANS64.TRYWAIT P0, [R2+URZ+0x18], R5 ;  /* 0x00001805020075a7 */ /* 0x0022a400080011ff */
[----:B--2---:R-:W-:Y:S05]  /*88d0*/  @!P0 NANOSLEEP.SYNCS 0x989680 ;  /* 0x009896800000895d */ /* 0x004fea0003900000 */
[----:B------:R-:W2:Y:S02]  /*88e0*/  @!P0 SYNCS.PHASECHK.TRANS64 P0, [R2+URZ+0x18], R5 ;  /* 0x00001805020085a7 */ /* 0x000ea400080010ff */
[----:B--2---:R-:W-:Y:S05]  /*88f0*/  @!P0 BRA `(.L_x_149) ;  /* 0xfffffffc00f08947 */ /* 0x004fea000383ffff */
[----:B------:R-:W-:Y:S05]  /*8900*/  BRA `(.L_x_26) ;  /* 0xffffff90007c7947 */ /* 0x000fea000383ffff */
.L_x_34:
[----:B-1----:R-:W-:-:S07]  /*8910*/  MOV R2, UR17 ;  /* 0x0000001100027c02 */ /* 0x002fce0008000f00 */
.L_x_150:
[----:B-1----:R1:W2:Y:S02]  /*8920*/  SYNCS.PHASECHK.TRANS64.TRYWAIT P0, [R2+URZ+0x18], R5 ;  /* 0x00001805020075a7 */ /* 0x0022a400080011ff */
[----:B--2---:R-:W-:Y:S05]  /*8930*/  @!P0 NANOSLEEP.SYNCS 0x989680 ;  /* 0x009896800000895d */ /* 0x004fea0003900000 */
[----:B------:R-:W2:Y:S02]  /*8940*/  @!P0 SYNCS.PHASECHK.TRANS64 P0, [R2+URZ+0x18], R5 ;  /* 0x00001805020085a7 */ /* 0x000ea400080010ff */
[----:B--2---:R-:W-:Y:S05]  /*8950*/  @!P0 BRA `(.L_x_150) ;  /* 0xfffffffc00f08947 */ /* 0x004fea000383ffff */
[----:B------:R-:W-:Y:S05]  /*8960*/  BRA `(.L_x_33) ;  /* 0xffffff94003c7947 */ /* 0x000fea000383ffff */
.L_x_39:
[----:B-1----:R1:W2:Y:S02]  /*8970*/  SYNCS.PHASECHK.TRANS64.TRYWAIT P0, [R2+URZ+0x80], R3 ;  /* 0x00008003020075a7 */ /* 0x0022a400080011ff */
[----:B--2---:R-:W-:Y:S05]  /*8980*/  @!P0 NANOSLEEP.SYNCS 0x989680 ;  /* 0x009896800000895d */ /* 0x004fea0003900000 */
[----:B------:R-:W2:Y:S02]  /*8990*/  @!P0 SYNCS.PHASECHK.TRANS64 P0, [R2+URZ+0x80], R3 ;  /* 0x00008003020085a7 */ /* 0x000ea400080010ff */
[----:B--2---:R-:W-:Y:S05]  /*89a0*/  @!P0 BRA `(.L_x_39) ;  /* 0xfffffffc00f08947 */ /* 0x004fea000383ffff */
[----:B------:R-:W-:Y:S05]  /*89b0*/  BRA `(.L_x_151) ;  /* 0xffffff9400e47947 */ /* 0x000fea000383ffff */
.L_x_43:
[----:B---3--:R-:W-:-:S07]  /*89c0*/  MOV R0, UR5 ;  /* 0x0000000500007c02 */ /* 0x008fce0008000f00 */
.L_x_152:
[----:B-1----:R1:W2:Y:S02]  /*89d0*/  SYNCS.PHASECHK.TRANS64.TRYWAIT P0, [R0+URZ], R3 ;  /* 0x00000003000075a7 */ /* 0x0022a400080011ff */
[----:B--2---:R-:W-:Y:S05]  /*89e0*/  @!P0 NANOSLEEP.SYNCS 0x989680 ;  /* 0x009896800000895d */ /* 0x004fea0003900000 */
[----:B------:R-:W2:Y:S02]  /*89f0*/  @!P0 SYNCS.PHASECHK.TRANS64 P0, [R0+URZ], R3 ;  /* 0x00000003000085a7 */ /* 0x000ea400080010ff */
[----:B--2---:R-:W-:Y:S05]  /*8a00*/  @!P0 BRA `(.L_x_152) ;  /* 0xfffffffc00f08947 */ /* 0x004fea000383ffff */
[----:B------:R-:W-:Y:S05]  /*8a10*/  BRA `(.L_x_153) ;  /* 0xffffff9c00547947 */ /* 0x000fea000383ffff */
.L_x_44:
[----:B---3--:R-:W-:-:S07]  /*8a20*/  MOV R0, UR5 ;  /* 0x0000000500007c02 */ /* 0x008fce0008000f00 */
.L_x_154:
[----:B-1----:R1:W2:Y:S02]  /*8a30*/  SYNCS.PHASECHK.TRANS64.TRYWAIT P0, [R0+URZ], R3 ;  /* 0x00000003000075a7 */ /* 0x0022a400080011ff */
[----:B--2---:R-:W-:Y:S05]  /*8a40*/  @!P0 NANOSLEEP.SYNCS 0x989680 ;  /* 0x009896800000895d */ /* 0x004fea0003900000 */
[----:B------:R-:W2:Y:S02]  /*8a50*/  @!P0 SYNCS.PHASECHK.TRANS64 P0, [R0+URZ], R3 ;  /* 0x00000003000085a7 */ /* 0x000ea400080010ff */
[----:B--2---:R-:W-:Y:S05]  /*8a60*/  @!P0 BRA `(.L_x_154) ;  /* 0xfffffffc00f08947 */ /* 0x004fea000383ffff */
[----:B------:R-:W-:Y:S05]  /*8a70*/  BRA `(.L_x_155) ;  /* 0xffffff9c00607947 */ /* 0x000fea000383ffff */
.L_x_47:
[----:B-1----:R1:W2:Y:S02]  /*8a80*/  SYNCS.PHASECHK.TRANS64.TRYWAIT P0, [R0+URZ+0xe0], R5 ;  /* 0x0000e005000075a7 */ /* 0x0022a400080011ff */
[----:B--2---:R-:W-:Y:S05]  /*8a90*/  @!P0 NANOSLEEP.SYNCS 0x989680 ;  /* 0x009896800000895d */ /* 0x004fea0003900000 */
[----:B------:R-:W2:Y:S02]  /*8aa0*/  @!P0 SYNCS.PHASECHK.TRANS64 P0, [R0+URZ+0xe0], R5 ;  /* 0x0000e005000085a7 */ /* 0x000ea400080010ff */
[----:B--2---:R-:W-:Y:S05]  /*8ab0*/  @!P0 BRA `(.L_x_47) ;  /* 0xfffffffc00f08947 */ /* 0x004fea000383ffff */
[----:B------:R-:W-:Y:S05]  /*8ac0*/  BRA `(.L_x_156) ;  /* 0xffffff9c00c07947 */ /* 0x000fea000383ffff */
.L_x_48:
[----:B------:R-:W-:-:S07]  /*8ad0*/  MOV R0, UR5 ;  /* 0x0000000500007c02 */ /* 0x000fce0008000f00 */
.L_x_157:
[----:B-1----:R1:W2:Y:S02]  /*8ae0*/  SYNCS.PHASECHK.TRANS64.TRYWAIT P0, [R0+URZ+0x90], R7 ;  /* 0x00009007000075a7 */ /* 0x0022a400080011ff */
[----:B--2---:R-:W-:Y:S05]  /*8af0*/  @!P0 NANOSLEEP.SYNCS 0x989680 ;  /* 0x009896800000895d */ /* 0x004fea0003900000 */
[----:B------:R-:W2:Y:S02]  /*8b00*/  @!P0 SYNCS.PHASECHK.TRANS64 P0, [R0+URZ+0x90], R7 ;  /* 0x00009007000085a7 */ /* 0x000ea400080010ff */
[----:B--2---:R-:W-:Y:S05]  /*8b10*/  @!P0 BRA `(.L_x_157) ;  /* 0xfffffffc00f08947 */ /* 0x004fea000383ffff */
[----:B------:R-:W-:Y:S05]  /*8b20*/  BRA `(.L_x_158) ;  /* 0xffffff9c00d07947 */ /* 0x000fea000383ffff */
.L_x_49:
[----:B-1----:R1:W2:Y:S02]  /*8b30*/  SYNCS.PHASECHK.TRANS64.TRYWAIT P1, [R0+URZ+0x80], R5 ;  /* 0x00008005000075a7 */ /* 0x0022a400080211ff */
[----:B--2---:R-:W-:Y:S05]  /*8b40*/  @!P1 NANOSLEEP.SYNCS 0x989680 ;  /* 0x009896800000995d */ /* 0x004fea0003900000 */
[----:B------:R-:W2:Y:S02]  /*8b50*/  @!P1 SYNCS.PHASECHK.TRANS64 P1, [R0+URZ+0x80], R5 ;  /* 0x00008005000095a7 */ /* 0x000ea400080210ff */
[----:B--2---:R-:W-:Y:S05]  /*8b60*/  @!P1 BRA `(.L_x_49) ;  /* 0xfffffffc00f09947 */ /* 0x004fea000383ffff */
[----:B------:R-:W-:Y:S05]  /*8b70*/  BRA `(.L_x_159) ;  /* 0xffffffa000007947 */ /* 0x000fea000383ffff */
.L_x_52:
[----:B------:R-:W-:-:S07]  /*8b80*/  MOV R0, UR5 ;  /* 0x0000000500007c02 */ /* 0x000fce0008000f00 */
.L_x_160:
[----:B-1----:R1:W2:Y:S02]  /*8b90*/  SYNCS.PHASECHK.TRANS64.TRYWAIT P0, [R0+URZ+0x90], R3 ;  /* 0x00009003000075a7 */ /* 0x0022a400080011ff */
[----:B--2---:R-:W-:Y:S05]  /*8ba0*/  @!P0 NANOSLEEP.SYNCS 0x989680 ;  /* 0x009896800000895d */ /* 0x004fea0003900000 */
[----:B------:R-:W2:Y:S02]  /*8bb0*/  @!P0 SYNCS.PHASECHK.TRANS64 P0, [R0+URZ+0x90], R3 ;  /* 0x00009003000085a7 */ /* 0x000ea400080010ff */
[----:B--2---:R-:W-:Y:S05]  /*8bc0*/  @!P0 BRA `(.L_x_160) ;  /* 0xfffffffc00f08947 */ /* 0x004fea000383ffff */
[----:B------:R-:W-:Y:S05]  /*8bd0*/  BRA `(.L_x_51) ;  /* 0xffffffa000547947 */ /* 0x000fea000383ffff */
.L_x_61:
[----:B-1----:R-:W-:-:S04]  /*8be0*/  MOV R4, UR4 ;  /* 0x0000000400047c02 */ /* 0x002fc80008000f00 */
[----:B------:R1:W2:Y:S03]  /*8bf0*/  SYNCS.PHASECHK.TRANS64.TRYWAIT P0, [R4+URZ+0x8], R5 ;  /* 0x00000805040075a7 */ /* 0x0002a600080011ff */
[----:B--2---:R-:W-:Y:S05]  /*8c00*/  @!P0 NANOSLEEP.SYNCS 0x989680 ;  /* 0x009896800000895d */ /* 0x004fea0003900000 */
[----:B------:R-:W2:Y:S02]  /*8c10*/  @!P0 SYNCS.PHASECHK.TRANS64 P0, [R4+URZ+0x8], R5 ;  /* 0x00000805040085a7 */ /* 0x000ea400080010ff */
[----:B--2---:R-:W-:Y:S05]  /*8c20*/  @!P0 BRA `(.L_x_61) ;  /* 0xfffffffc00ec8947 */ /* 0x004fea000383ffff */
[----:B------:R-:W-:Y:S05]  /*8c30*/  BRA `(.L_x_60) ;  /* 0xffffffa400087947 */ /* 0x000fea000383ffff */
.L_x_63:
[----:B------:R-:W-:Y:S01]  /*8c40*/  BSSY B0, `(.L_x_161) ;  /* 0x0000006000007945 */ /* 0x000fe20003800000 */
[----:B------:R-:W-:-:S07]  /*8c50*/  MOV R15, 0xffffffff ;  /* 0xffffffff000f7802 */ /* 0x000fce0000000f00 */
[----:B-1---5:R-:W-:Y:S05]  /*8c60*/  WARPSYNC.COLLECTIVE R15, `(.L_x_162) ;  /* 0x000000000f0c7348 */ /* 0x022fea0003c00000 */
[----:B------:R-:W-:Y:S02]  /*8c70*/  ELECT P6, UR79, PT ;  /* 0x00000000004f782f */ /* 0x000fe400038c0000 */
[----:B------:R-:W-:Y:S01]  /*8c80*/  MOV R14, UR79 ;  /* 0x0000004f000e7c02 */ /* 0x000fe20008000f00 */
[----:B-1---5:R-:W-:Y:S10]  /*8c90*/  ENDCOLLECTIVE ;  /* 0x000000000000791b */ /* 0x022ff40003800000 */
.L_x_162:
[----:B------:R-:W-:Y:S05]  /*8ca0*/  BSYNC B0 ;  /* 0x0000000000007941 */ /* 0x000fea0003800000 */
.L_x_161:
[----:B------:R-:W-:Y:S05]  /*8cb0*/  BRA `(.L_x_163) ;  /* 0xffffffa400387947 */ /* 0x000fea000383ffff */
.L_x_65:
[----:B-1----:R-:W-:-:S04]  /*8cc0*/  MOV R2, UR4 ;  /* 0x0000000400027c02 */ /* 0x002fc80008000f00 */
[----:B------:R1:W2:Y:S03]  /*8cd0*/  SYNCS.PHASECHK.TRANS64.TRYWAIT P0, [R2+URZ+0x8], R3 ;  /* 0x00000803020075a7 */ /* 0x0002a600080011ff */
[----:B--2---:R-:W-:Y:S05]  /*8ce0*/  @!P0 NANOSLEEP.SYNCS 0x989680 ;  /* 0x009896800000895d */ /* 0x004fea0003900000 */
[----:B------:R-:W2:Y:S02]  /*8cf0*/  @!P0 SYNCS.PHASECHK.TRANS64 P0, [R2+URZ+0x8], R3 ;  /* 0x00000803020085a7 */ /* 0x000ea400080010ff */
[----:B--2---:R-:W-:Y:S05]  /*8d00*/  @!P0 BRA `(.L_x_65) ;  /* 0xfffffffc00ec8947 */ /* 0x004fea000383ffff */
[----:B------:R-:W-:Y:S05]  /*8d10*/  BRA `(.L_x_64) ;  /* 0xffffffa4003c7947 */ /* 0x000fea000383ffff */
.L_x_66:
[----:B-1----:R1:W2:Y:S02]  /*8d20*/  SYNCS.PHASECHK.TRANS64.TRYWAIT P0, [R0+URZ+0x80], R5 ;  /* 0x00008005000075a7 */ /* 0x0022a400080011ff */
[----:B--2---:R-:W-:Y:S05]  /*8d30*/  @!P0 NANOSLEEP.SYNCS 0x989680 ;  /* 0x009896800000895d */ /* 0x004fea0003900000 */
[----:B------:R-:W2:Y:S02]  /*8d40*/  @!P0 SYNCS.PHASECHK.TRANS64 P0, [R0+URZ+0x80], R5 ;  /* 0x00008005000085a7 */ /* 0x000ea400080010ff */
[----:B--2---:R-:W-:Y:S05]  /*8d50*/  @!P0 BRA `(.L_x_66) ;  /* 0xfffffffc00f08947 */ /* 0x004fea000383ffff */
[----:B------:R-:W-:Y:S05]  /*8d60*/  BRA `(.L_x_164) ;  /* 0xffffffa800207947 */ /* 0x000fea000383ffff */
.L_x_68:
[----:B------:R-:W-:-:S07]  /*8d70*/  MOV R0, UR7 ;  /* 0x0000000700007c02 */ /* 0x000fce0008000f00 */
.L_x_165:
[----:B-1----:R1:W2:Y:S02]  /*8d80*/  SYNCS.PHASECHK.TRANS64.TRYWAIT P0, [R0+URZ+0xc0], R5 ;  /* 0x0000c005000075a7 */ /* 0x0022a400080011ff */
[----:B--2---:R-:W-:Y:S05]  /*8d90*/  @!P0 NANOSLEEP.SYNCS 0x989680 ;  /* 0x009896800000895d */ /* 0x004fea0003900000 */
[----:B------:R-:W2:Y:S02]  /*8da0*/  @!P0 SYNCS.PHASECHK.TRANS64 P0, [R0+URZ+0xc0], R5 ;  /* 0x0000c005000085a7 */ /* 0x000ea400080010ff */
[----:B--2---:R-:W-:Y:S05]  /*8db0*/  @!P0 BRA `(.L_x_165) ;  /* 0xfffffffc00f08947 */ /* 0x004fea000383ffff */
[----:B------:R-:W-:Y:S05]  /*8dc0*/  BRA `(.L_x_166) ;  /* 0xffffffa8006c7947 */ /* 0x000fea000383ffff */
.L_x_71:
[----:B------:R-:W-:Y:S07]  /*8dd0*/  MOV R0, UR6 ;  /* 0x0000000600007c02 */ /* 0x000fee0008000f00 */
.L_x_167:
[----:B-1----:R1:W2:Y:S02]  /*8de0*/  SYNCS.PHASECHK.TRANS64.TRYWAIT P0, [R0+URZ], R5 ;  /* 0x00000005000075a7 */ /* 0x0022a400080011ff */
[----:B--2---:R-:W-:Y:S05]  /*8df0*/  @!P0 NANOSLEEP.SYNCS 0x989680 ;  /* 0x009896800000895d */ /* 0x004fea0003900000 */
[----:B------:R-:W2:Y:S02]  /*8e00*/  @!P0 SYNCS.PHASECHK.TRANS64 P0, [R0+URZ], R5 ;  /* 0x00000005000085a7 */ /* 0x000ea400080010ff */
[----:B--2---:R-:W-:Y:S05]  /*8e10*/  @!P0 BRA `(.L_x_167) ;  /* 0xfffffffc00f08947 */ /* 0x004fea000383ffff */
[----:B------:R-:W-:Y:S05]  /*8e20*/  BRA `(.L_x_70) ;  /* 0xffffffa800807947 */ /* 0x000fea000383ffff */
.L_x_75:
[----:B-1----:R-:W-:-:S07]  /*8e30*/  MOV R0, UR7 ;  /* 0x0000000700007c02 */ /* 0x002fce0008000f00 */
.L_x_168:
[----:B-1----:R1:W2:Y:S02]  /*8e40*/  SYNCS.PHASECHK.TRANS64.TRYWAIT P0, [R0+URZ], R3 ;  /* 0x00000003000075a7 */ /* 0x0022a400080011ff */
[----:B--2---:R-:W-:Y:S05]  /*8e50*/  @!P0 NANOSLEEP.SYNCS 0x989680 ;  /* 0x009896800000895d */ /* 0x004fea0003900000 */
[----:B------:R-:W2:Y:S02]  /*8e60*/  @!P0 SYNCS.PHASECHK.TRANS64 P0, [R0+URZ], R3 ;  /* 0x00000003000085a7 */ /* 0x000ea400080010ff */
[----:B--2---:R-:W-:Y:S05]  /*8e70*/  @!P0 BRA `(.L_x_168) ;  /* 0xfffffffc00f08947 */ /* 0x004fea000383ffff */
[----:B------:R-:W-:Y:S05]  /*8e80*/  BRA `(.L_x_169) ;  /* 0xffffffac00747947 */ /* 0x000fea000383ffff */
.L_x_76:
[----:B------:R-:W-:-:S07]  /*8e90*/  MOV R0, UR7 ;  /* 0x0000000700007c02 */ /* 0x000fce0008000f00 */
.L_x_170:
[----:B-1----:R1:W2:Y:S02]  /*8ea0*/  SYNCS.PHASECHK.TRANS64.TRYWAIT P0, [R0+URZ], R3 ;  /* 0x00000003000075a7 */ /* 0x0022a400080011ff */
[----:B--2---:R-:W-:Y:S05]  /*8eb0*/  @!P0 NANOSLEEP.SYNCS 0x989680 ;  /* 0x009896800000895d */ /* 0x004fea0003900000 */
[----:B------:R-:W2:Y:S02]  /*8ec0*/  @!P0 SYNCS.PHASECHK.TRANS64 P0, [R0+URZ], R3 ;  /* 0x00000003000085a7 */ /* 0x000ea400080010ff */
[----:B--2---:R-:W-:Y:S05]  /*8ed0*/  @!P0 BRA `(.L_x_170) ;  /* 0xfffffffc00f08947 */ /* 0x004fea000383ffff */
[----:B------:R-:W-:Y:S05]  /*8ee0*/  BRA `(.L_x_171) ;  /* 0xffffffac00807947 */ /* 0x000fea000383ffff */
.L_x_77:
[----:B------:R-:W-:-:S07]  /*8ef0*/  MOV R0, UR7 ;  /* 0x0000000700007c02 */ /* 0x000fce0008000f00 */
.L_x_172:
[----:B-1----:R1:W2:Y:S02]  /*8f00*/  SYNCS.PHASECHK.TRANS64.TRYWAIT P0, [R0+URZ], R3 ;  /* 0x00000003000075a7 */ /* 0x0022a400080011ff */
[----:B--2---:R-:W-:Y:S05]  /*8f10*/  @!P0 NANOSLEEP.SYNCS 0x989680 ;  /* 0x009896800000895d */ /* 0x004fea0003900000 */
[----:B------:R-:W2:Y:S02]  /*8f20*/  @!P0 SYNCS.PHASECHK.TRANS64 P0, [R0+URZ], R3 ;  /* 0x00000003000085a7 */ /* 0x000ea400080010ff */
[----:B--2---:R-:W-:Y:S05]  /*8f30*/  @!P0 BRA `(.L_x_172) ;  /* 0xfffffffc00f08947 */ /* 0x004fea000383ffff */
[----:B------:R-:W-:Y:S05]  /*8f40*/  BRA `(.L_x_173) ;  /* 0xffffffac008c7947 */ /* 0x000fea000383ffff */
.L_x_80:
[----:B------:R-:W-:-:S07]  /*8f50*/  MOV R0, UR5 ;  /* 0x0000000500007c02 */ /* 0x000fce0008000f00 */
.L_x_174:
[----:B-1----:R1:W2:Y:S02]  /*8f60*/  SYNCS.PHASECHK.TRANS64.TRYWAIT P1, [R0+URZ+0x100], R3 ;  /* 0x00010003000075a7 */ /* 0x0022a400080211ff */
[----:B--2---:R-:W-:Y:S05]  /*8f70*/  @!P1 NANOSLEEP.SYNCS 0x989680 ;  /* 0x009896800000995d */ /* 0x004fea0003900000 */
[----:B------:R-:W2:Y:S02]  /*8f80*/  @!P1 SYNCS.PHASECHK.TRANS64 P1, [R0+URZ+0x100], R3 ;  /* 0x00010003000095a7 */ /* 0x000ea400080210ff */
[----:B--2---:R-:W-:Y:S05]  /*8f90*/  @!P1 BRA `(.L_x_174) ;  /* 0xfffffffc00f09947 */ /* 0x004fea000383ffff */
[----:B------:R-:W-:Y:S05]  /*8fa0*/  BRA `(.L_x_175) ;  /* 0xffffffac00d87947 */ /* 0x000fea000383ffff */
.L_x_85:
[----:B--2---:R2:W3:Y:S02]  /*8fb0*/  SYNCS.PHASECHK.TRANS64.TRYWAIT P0, [R0+URZ+0x80], R3 ;  /* 0x00008003000075a7 */ /* 0x0044e400080011ff */
[----:B---3--:R-:W-:Y:S05]  /*8fc0*/  @!P0 NANOSLEEP.SYNCS 0x989680 ;  /* 0x009896800000895d */ /* 0x008fea0003900000 */
[----:B------:R-:W3:Y:S02]  /*8fd0*/  @!P0 SYNCS.PHASECHK.TRANS64 P0, [R0+URZ+0x80], R3 ;  /* 0x00008003000085a7 */ /* 0x000ee400080010ff */
[----:B---3--:R-:W-:Y:S05]  /*8fe0*/  @!P0 BRA `(.L_x_85) ;  /* 0xfffffffc00f08947 */ /* 0x008fea000383ffff */
[----:B------:R-:W-:Y:S05]  /*8ff0*/  BRA `(.L_x_176) ;  /* 0xffffffb000d87947 */ /* 0x000fea000383ffff */
.L_x_88:
[----:B------:R-:W-:Y:S07]  /*9000*/  MOV R0, UR5 ;  /* 0x0000000500007c02 */ /* 0x000fee0008000f00 */
.L_x_177:
[----:B--2---:R2:W3:Y:S02]  /*9010*/  SYNCS.PHASECHK.TRANS64.TRYWAIT P0, [R0+URZ+0x78], R3 ;  /* 0x00007803000075a7 */ /* 0x0044e400080011ff */
[----:B---3--:R-:W-:Y:S05]  /*9020*/  @!P0 NANOSLEEP.SYNCS 0x989680 ;  /* 0x009896800000895d */ /* 0x008fea0003900000 */
[----:B------:R-:W3:Y:S02]  /*9030*/  @!P0 SYNCS.PHASECHK.TRANS64 P0, [R0+URZ+0x78], R3 ;  /* 0x00007803000085a7 */ /* 0x000ee400080010ff */
[----:B---3--:R-:W-:Y:S05]  /*9040*/  @!P0 BRA `(.L_x_177) ;  /* 0xfffffffc00f08947 */ /* 0x008fea000383ffff */
[----:B------:R-:W-:Y:S05]  /*9050*/  BRA `(.L_x_87) ;  /* 0xffffffb400b87947 */ /* 0x000fea000383ffff */
.L_x_91:
[----:B------:R-:W-:Y:S07]  /*9060*/  MOV R3, UR5 ;  /* 0x0000000500037c02 */ /* 0x000fee0008000f00 */
.L_x_178:
[----:B-1----:R1:W2:Y:S02]  /*9070*/  SYNCS.PHASECHK.TRANS64.TRYWAIT P0, [R3+URZ+0x50], R12 ;  /* 0x0000500c030075a7 */ /* 0x0022a400080011ff */
[----:B--2---:R-:W-:Y:S05]  /*9080*/  @!P0 NANOSLEEP.SYNCS 0x989680 ;  /* 0x009896800000895d */ /* 0x004fea0003900000 */
[----:B------:R-:W2:Y:S02]  /*9090*/  @!P0 SYNCS.PHASECHK.TRANS64 P0, [R3+URZ+0x50], R12 ;  /* 0x0000500c030085a7 */ /* 0x000ea400080010ff */
[----:B--2---:R-:W-:Y:S05]  /*90a0*/  @!P0 BRA `(.L_x_178) ;  /* 0xfffffffc00f08947 */ /* 0x004fea000383ffff */
[----:B------:R-:W-:Y:S05]  /*90b0*/  BRA `(.L_x_179) ;  /* 0xffffffb800347947 */ /* 0x000fea000383ffff */
.L_x_92:
[----:B-1----:R-:W-:Y:S07]  /*90c0*/  MOV R3, UR5 ;  /* 0x0000000500037c02 */ /* 0x002fee0008000f00 */
.L_x_180:
[----:B-1----:R1:W2:Y:S02]  /*90d0*/  SYNCS.PHASECHK.TRANS64.TRYWAIT P0, [R3+URZ+0x58], R12 ;  /* 0x0000580c030075a7 */ /* 0x0022a400080011ff */
[----:B--2---:R-:W-:Y:S05]  /*90e0*/  @!P0 NANOSLEEP.SYNCS 0x989680 ;  /* 0x009896800000895d */ /* 0x004fea0003900000 */
[----:B------:R-:W2:Y:S02]  /*90f0*/  @!P0 SYNCS.PHASECHK.TRANS64 P0, [R3+URZ+0x58], R12 ;  /* 0x0000580c030085a7 */ /* 0x000ea400080010ff */
[----:B--2---:R-:W-:Y:S05]  /*9100*/  @!P0 BRA `(.L_x_180) ;  /* 0xfffffffc00f08947 */ /* 0x004fea000383ffff */
[----:B------:R-:W-:Y:S05]  /*9110*/  BRA `(.L_x_181) ;  /* 0xffffffb800907947 */ /* 0x000fea000383ffff */
.L_x_93:
[----:B-1----:R-:W-:Y:S07]  /*9120*/  MOV R3, UR5 ;  /* 0x0000000500037c02 */ /* 0x002fee0008000f00 */
.L_x_182:
[----:B-1----:R1:W2:Y:S02]  /*9130*/  SYNCS.PHASECHK.TRANS64.TRYWAIT P0, [R3+URZ+0x60], R12 ;  /* 0x0000600c030075a7 */ /* 0x0022a400080011ff */
[----:B--2---:R-:W-:Y:S05]  /*9140*/  @!P0 NANOSLEEP.SYNCS 0x989680 ;  /* 0x009896800000895d */ /* 0x004fea0003900000 */
[----:B------:R-:W2:Y:S02]  /*9150*/  @!P0 SYNCS.PHASECHK.TRANS64 P0, [R3+URZ+0x60], R12 ;  /* 0x0000600c030085a7 */ /* 0x000ea400080010ff */
[----:B--2---:R-:W-:Y:S05]  /*9160*/  @!P0 BRA `(.L_x_182) ;  /* 0xfffffffc00f08947 */ /* 0x004fea000383ffff */
[----:B------:R-:W-:Y:S05]  /*9170*/  BRA `(.L_x_183) ;  /* 0xffffffb800ec7947 */ /* 0x000fea000383ffff */
.L_x_94:
[----:B------:R-:W-:Y:S07]  /*9180*/  MOV R3, UR5 ;  /* 0x0000000500037c02 */ /* 0x000fee0008000f00 */
.L_x_184:
[----:B-1----:R1:W2:Y:S02]  /*9190*/  SYNCS.PHASECHK.TRANS64.TRYWAIT P0, [R3+URZ+0x68], R12 ;  /* 0x0000680c030075a7 */ /* 0x0022a400080011ff */
[----:B--2---:R-:W-:Y:S05]  /*91a0*/  @!P0 NANOSLEEP.SYNCS 0x989680 ;  /* 0x009896800000895d */ /* 0x004fea0003900000 */
[----:B------:R-:W2:Y:S02]  /*91b0*/  @!P0 SYNCS.PHASECHK.TRANS64 P0, [R3+URZ+0x68], R12 ;  /* 0x0000680c030085a7 */ /* 0x000ea400080010ff */
[----:B--2---:R-:W-:Y:S05]  /*91c0*/  @!P0 BRA `(.L_x_184) ;  /* 0xfffffffc00f08947 */ /* 0x004fea000383ffff */
[----:B------:R-:W-:Y:S05]  /*91d0*/  BRA `(.L_x_185) ;  /* 0xffffffbc008c7947 */ /* 0x000fea000383ffff */
.L_x_96:
[----:B------:R-:W-:-:S07]  /*91e0*/  MOV R0, UR5 ;  /* 0x0000000500007c02 */ /* 0x000fce0008000f00 */
.L_x_186:
[----:B-1----:R1:W3:Y:S02]  /*91f0*/  SYNCS.PHASECHK.TRANS64.TRYWAIT P0, [R0+URZ+0x50], R3 ;  /* 0x00005003000075a7 */ /* 0x0022e400080011ff */
[----:B---3--:R-:W-:Y:S05]  /*9200*/  @!P0 NANOSLEEP.SYNCS 0x989680 ;  /* 0x009896800000895d */ /* 0x008fea0003900000 */
[----:B------:R-:W3:Y:S02]  /*9210*/  @!P0 SYNCS.PHASECHK.TRANS64 P0, [R0+URZ+0x50], R3 ;  /* 0x00005003000085a7 */ /* 0x000ee400080010ff */
[----:B---3--:R-:W-:Y:S05]  /*9220*/  @!P0 BRA `(.L_x_186) ;  /* 0xfffffffc00f08947 */ /* 0x008fea000383ffff */
[----:B------:R-:W-:Y:S05]  /*9230*/  BRA `(.L_x_187) ;  /* 0xffffffc000147947 */ /* 0x000fea000383ffff */
.L_x_97:
[----:B-1----:R-:W-:-:S07]  /*9240*/  MOV R0, UR5 ;  /* 0x0000000500007c02 */ /* 0x002fce0008000f00 */
.L_x_188:
[----:B-1----:R1:W3:Y:S02]  /*9250*/  SYNCS.PHASECHK.TRANS64.TRYWAIT P0, [R0+URZ+0x58], R3 ;  /* 0x00005803000075a7 */ /* 0x0022e400080011ff */
[----:B---3--:R-:W-:Y:S05]  /*9260*/  @!P0 NANOSLEEP.SYNCS 0x989680 ;  /* 0x009896800000895d */ /* 0x008fea0003900000 */
[----:B------:R-:W3:Y:S02]  /*9270*/  @!P0 SYNCS.PHASECHK.TRANS64 P0, [R0+URZ+0x58], R3 ;  /* 0x00005803000085a7 */ /* 0x000ee400080010ff */
[----:B---3--:R-:W-:Y:S05]  /*9280*/  @!P0 BRA `(.L_x_188) ;  /* 0xfffffffc00f08947 */ /* 0x008fea000383ffff */
[----:B------:R-:W-:Y:S05]  /*9290*/  BRA `(.L_x_189) ;  /* 0xffffffc000047947 */ /* 0x000fea000383ffff */
.L_x_98:
[----:B-1----:R-:W-:-:S07]  /*92a0*/  MOV R0, UR5 ;  /* 0x0000000500007c02 */ /* 0x002fce0008000f00 */
.L_x_190:
[----:B-1----:R1:W3:Y:S02]  /*92b0*/  SYNCS.PHASECHK.TRANS64.TRYWAIT P0, [R0+URZ+0x60], R3 ;  /* 0x00006003000075a7 */ /* 0x0022e400080011ff */
[----:B---3--:R-:W-:Y:S05]  /*92c0*/  @!P0 NANOSLEEP.SYNCS 0x989680 ;  /* 0x009896800000895d */ /* 0x008fea0003900000 */
[----:B------:R-:W3:Y:S02]  /*92d0*/  @!P0 SYNCS.PHASECHK.TRANS64 P0, [R0+URZ+0x60], R3 ;  /* 0x00006003000085a7 */ /* 0x000ee400080010ff */
[----:B---3--:R-:W-:Y:S05]  /*92e0*/  @!P0 BRA `(.L_x_190) ;  /* 0xfffffffc00f08947 */ /* 0x008fea000383ffff */
[----:B------:R-:W-:Y:S05]  /*92f0*/  BRA `(.L_x_191) ;  /* 0xffffffbc00f47947 */ /* 0x000fea000383ffff */
.L_x_100:
[----:B--2---:R2:W3:Y:S02]  /*9300*/  SYNCS.PHASECHK.TRANS64.TRYWAIT P0, [R0+URZ+0x80], R3 ;  /* 0x00008003000075a7 */ /* 0x0044e400080011ff */
[----:B---3--:R-:W-:Y:S05]  /*9310*/  @!P0 NANOSLEEP.SYNCS 0x989680 ;  /* 0x009896800000895d */ /* 0x008fea0003900000 */
[----:B------:R-:W3:Y:S02]  /*9320*/  @!P0 SYNCS.PHASECHK.TRANS64 P0, [R0+URZ+0x80], R3 ;  /* 0x00008003000085a7 */ /* 0x000ee400080010ff */
[----:B---3--:R-:W-:Y:S05]  /*9330*/  @!P0 BRA `(.L_x_100) ;  /* 0xfffffffc00f08947 */ /* 0x008fea000383ffff */
[----:B------:R-:W-:Y:S05]  /*9340*/  BRA `(.L_x_192) ;  /* 0xffffffc000c47947 */ /* 0x000fea000383ffff */
.L_x_111:
[----:B-1----:R-:W-:Y:S04]  /*9350*/  MOV R0, UR48 ;  /* 0x0000003000007c02 */ /* 0x002fe80008000f00 */
[----:B------:R1:W3:Y:S03]  /*9360*/  SYNCS.PHASECHK.TRANS64.TRYWAIT P1, [R0+URZ+0x30], R5 ;  /* 0x00003005000075a7 */ /* 0x0002e600080211ff */
[----:B---3--:R-:W-:Y:S05]  /*9370*/  @!P1 NANOSLEEP.SYNCS 0x989680 ;  /* 0x009896800000995d */ /* 0x008fea0003900000 */
[----:B------:R-:W3:Y:S02]  /*9380*/  @!P1 SYNCS.PHASECHK.TRANS64 P1, [R0+URZ+0x30], R5 ;  /* 0x00003005000095a7 */ /* 0x000ee400080210ff */
[----:B---3--:R-:W-:Y:S05]  /*9390*/  @!P1 BRA `(.L_x_111) ;  /* 0xfffffffc00ec9947 */ /* 0x008fea000383ffff */
[----:B------:R-:W-:Y:S05]  /*93a0*/  BRA `(.L_x_110) ;  /* 0xffffffcc00cc7947 */ /* 0x000fea000383ffff */
.L_x_113:
[----:B-1----:R1:W4:Y:S02]  /*93b0*/  SYNCS.PHASECHK.TRANS64.TRYWAIT P0, [R74+URZ+0xa0], R3 ;  /* 0x0000a0034a0075a7 */ /* 0x00232400080011ff */
[----:B----4-:R-:W-:Y:S05]  /*93c0*/  @!P0 NANOSLEEP.SYNCS 0x989680 ;  /* 0x009896800000895d */ /* 0x010fea0003900000 */
[----:B------:R-:W4:Y:S02]  /*93d0*/  @!P0 SYNCS.PHASECHK.TRANS64 P0, [R74+URZ+0xa0], R3 ;  /* 0x0000a0034a0085a7 */ /* 0x000f2400080010ff */
[----:B----4-:R-:W-:Y:S05]  /*93e0*/  @!P0 BRA `(.L_x_113) ;  /* 0xfffffffc00f08947 */ /* 0x010fea000383ffff */
[----:B------:R-:W-:Y:S05]  /*93f0*/  BRA `(.L_x_112) ;  /* 0xffffffcc00ec7947 */ /* 0x000fea000383ffff */
.L_x_122:
[----:B--2---:R2:W3:Y:S02]  /*9400*/  SYNCS.PHASECHK.TRANS64.TRYWAIT P0, [R3+URZ+0x30], R0 ;  /* 0x00003000030075a7 */ /* 0x0044e400080011ff */
[----:B---3--:R-:W-:Y:S05]  /*9410*/  @!P0 NANOSLEEP.SYNCS 0x989680 ;  /* 0x009896800000895d */ /* 0x008fea0003900000 */
[----:B------:R-:W3:Y:S02]  /*9420*/  @!P0 SYNCS.PHASECHK.TRANS64 P0, [R3+URZ+0x30], R0 ;  /* 0x00003000030085a7 */ /* 0x000ee400080010ff */
[----:B---3--:R-:W-:Y:S05]  /*9430*/  @!P0 BRA `(.L_x_122) ;  /* 0xfffffffc00f08947 */ /* 0x008fea000383ffff */
[----:B------:R-:W-:Y:S05]  /*9440*/  BRA `(.L_x_121) ;  /* 0xffffffd400f87947 */ /* 0x000fea000383ffff */
.L_x_130:
[----:B--2---:R2:W3:Y:S02]  /*9450*/  SYNCS.PHASECHK.TRANS64.TRYWAIT P0, [R83+URZ+0x30], R4 ;  /* 0x00003004530075a7 */ /* 0x0044e400080011ff */
[----:B---3--:R-:W-:Y:S05]  /*9460*/  @!P0 NANOSLEEP.SYNCS 0x989680 ;  /* 0x009896800000895d */ /* 0x008fea0003900000 */
[----:B------:R-:W3:Y:S02]  /*9470*/  @!P0 SYNCS.PHASECHK.TRANS64 P0, [R83+URZ+0x30], R4 ;  /* 0x00003004530085a7 */ /* 0x000ee400080010ff */
[----:B---3--:R-:W-:Y:S05]  /*9480*/  @!P0 BRA `(.L_x_130) ;  /* 0xfffffffc00f08947 */ /* 0x008fea000383ffff */
[----:B------:R-:W-:Y:S05]  /*9490*/  BRA `(.L_x_129) ;  /* 0xffffffe000147947 */ /* 0x000fea000383ffff */
.L_x_138:
[----:B--2---:R2:W3:Y:S02]  /*94a0*/  SYNCS.PHASECHK.TRANS64.TRYWAIT P0, [R88+URZ+0x30], R3 ;  /* 0x00003003580075a7 */ /* 0x0044e400080011ff */
[----:B---3--:R-:W-:Y:S05]  /*94b0*/  @!P0 NANOSLEEP.SYNCS 0x989680 ;  /* 0x009896800000895d */ /* 0x008fea0003900000 */
[----:B------:R-:W3:Y:S02]  /*94c0*/  @!P0 SYNCS.PHASECHK.TRANS64 P0, [R88+URZ+0x30], R3 ;  /* 0x00003003580085a7 */ /* 0x000ee400080010ff */
[----:B---3--:R-:W-:Y:S05]  /*94d0*/  @!P0 BRA `(.L_x_138) ;  /* 0xfffffffc00f08947 */ /* 0x008fea000383ffff */
[----:B------:R-:W-:Y:S05]  /*94e0*/  BRA `(.L_x_137) ;  /* 0xffffffe800307947 */ /* 0x000fea000383ffff */
        .weak           $__internal_0_$__cuda_sm10x_tcgen05_guardrail_trap_col_being_dealloced_not_returned_by_alloc
        .type           $__internal_0_$__cuda_sm10x_tcgen05_guardrail_trap_col_being_dealloced_not_returned_by_alloc,@function
        .size           $__internal_0_$__cuda_sm10x_tcgen05_guardrail_trap_col_being_dealloced_not_returned_by_alloc,($__internal_1_$__cuda_sm10x_tcgen05_guardrail_trap_phase_invalid_during_alloc - $__internal_0_$__cuda_sm10x_tcgen05_guardrail_trap_col_being_dealloced_not_returned_by_alloc)
$__internal_0_$__cuda_sm10x_tcgen05_guardrail_trap_col_being_dealloced_not_returned_by_alloc:
[----:B------:R-:W-:Y:S05]  /*94f0*/  BPT.TRAP 0x1 ;  /* 0x000000040000795c */ /* 0x000fea0000300000 */
[----:B------:R-:W-:-:S04]  /*9500*/  HFMA2 R3, -RZ, RZ, 0, 0 ;  /* 0x00000000ff037431 */ /* 0x000fc800000001ff */
[----:B------:R-:W-:Y:S05]  /*9510*/  RET.REL.NODEC R2 `(_ZN7cutlass13device_kernelINS_4gemm6kernel13GemmUniversalIN4cute5tupleIJiiiiEEENS1_10collective13CollectiveMmaINS1_35MainloopSm100TmaUmmaWarpSpecializedILi3ELi2ELi4ENS5_IJNS4_1CILi2EEESB_NSA_ILi1EEEEEEEENS5_IJNSA_ILi128EEESF_NSA_ILi64EEEEEENS_6half_tENS5_IJSC_llEEESI_SJ_NS4_8TiledMMAINS4_8MMA_AtomIJNS4_26SM100_MMA_F16BF16_2x1SM_SSISI_SI_fLi128ELi128ELNS4_4UMMA5MajorE1ELSO_1ELNSN_7ScaleInE0ELSP_0EEEEEENS4_6LayoutINS5_IJSC_SC_SC_EEENS5_IJNSA_ILi0EEESU_SU_EEEEENS5_IJNS4_10UnderscoreESX_SX_EEEEENS4_28SM100_TMA_2SM_LOAD_MULTICASTENS4_14ComposedLayoutINS4_7SwizzleILi3ELi4ELi3EEENS4_18smem_ptr_flag_bitsILi16EEENSS_INS5_IJSG_NSA_ILi8EEEEEENS5_IJSC_SG_EEEEEEEvNS4_8identityENS4_18SM100_TMA_2SM_LOADES1A_vS1B_EENS_8epilogue10collective18CollectiveEpilogueINS1E_23Sm100TmaWarpSpecializedILi4ELi2ELi16ELb1ELb0EEEJNS5_IJSG_SF_SG_EEENS5_IJNSS_ISG_SC_EENSS_INS5_IJNSA_ILi16EEESB_EEES18_EEEEESI_NS5_IJlSC_lEEESI_S1P_NS1E_6fusion15FusionCallbacksIS1I_NS1Q_17LinearCombinationISI_fSI_fLNS_15FloatRoundStyleE2EEES1J_S1O_JEEENS4_5SM1004TMEM4LOAD26SM100_TMEM_LOAD_32dp32b16xENS4_13SM90_TMA_LOADENS11_INS12_ILi1ELi4ELi3EEES15_NSS_INS5_IJS16_S1L_EEENS5_IJS1L_SC_EEEEEEENS4_39AutoVectorizingCopyWithAssumedAlignmentILi128EEENS4_14SM90_TMA_STOREES25_S27_S27_EEEvvEEEEvNT_6ParamsE) ;  /* 0xffffff6802b87950 */ /* 0x000fea0003c3ffff */
        .weak           $__internal_1_$__cuda_sm10x_tcgen05_guardrail_trap_phase_invalid_during_alloc
        .type           $__internal_1_$__cuda_sm10x_tcgen05_guardrail_trap_phase_invalid_during_alloc,@function
        .size           $__internal_1_$__cuda_sm10x_tcgen05_guardrail_trap_phase_invalid_during_alloc,($__internal_2_$__cuda_sm10x_tcgen05_guardrail_trap_unallocated_columns_being_dealloced - $__internal_1_$__cuda_sm10x_tcgen05_guardrail_trap_phase_invalid_during_alloc)
$__internal_1_$__cuda_sm10x_tcgen05_guardrail_trap_phase_invalid_during_alloc:
[----:B------:R-:W-:Y:S05]  /*9520*/  BPT.TRAP 0x1 ;  /* 0x000000040000795c */ /* 0x000fea0000300000 */
[----:B------:R-:W-:-:S04]  /*9530*/  MOV R3, 0x0 ;  /* 0x0000000000037802 */ /* 0x000fc80000000f00 */
[----:B------:R-:W-:Y:S05]  /*9540*/  RET.REL.NODEC R2 `(_ZN7cutlass13device_kernelINS_4gemm6kernel13GemmUniversalIN4cute5tupleIJiiiiEEENS1_10collective13CollectiveMmaINS1_35MainloopSm100TmaUmmaWarpSpecializedILi3ELi2ELi4ENS5_IJNS4_1CILi2EEESB_NSA_ILi1EEEEEEEENS5_IJNSA_ILi128EEESF_NSA_ILi64EEEEEENS_6half_tENS5_IJSC_llEEESI_SJ_NS4_8TiledMMAINS4_8MMA_AtomIJNS4_26SM100_MMA_F16BF16_2x1SM_SSISI_SI_fLi128ELi128ELNS4_4UMMA5MajorE1ELSO_1ELNSN_7ScaleInE0ELSP_0EEEEEENS4_6LayoutINS5_IJSC_SC_SC_EEENS5_IJNSA_ILi0EEESU_SU_EEEEENS5_IJNS4_10UnderscoreESX_SX_EEEEENS4_28SM100_TMA_2SM_LOAD_MULTICASTENS4_14ComposedLayoutINS4_7SwizzleILi3ELi4ELi3EEENS4_18smem_ptr_flag_bitsILi16EEENSS_INS5_IJSG_NSA_ILi8EEEEEENS5_IJSC_SG_EEEEEEEvNS4_8identityENS4_18SM100_TMA_2SM_LOADES1A_vS1B_EENS_8epilogue10collective18CollectiveEpilogueINS1E_23Sm100TmaWarpSpecializedILi4ELi2ELi16ELb1ELb0EEEJNS5_IJSG_SF_SG_EEENS5_IJNSS_ISG_SC_EENSS_INS5_IJNSA_ILi16EEESB_EEES18_EEEEESI_NS5_IJlSC_lEEESI_S1P_NS1E_6fusion15FusionCallbacksIS1I_NS1Q_17LinearCombinationISI_fSI_fLNS_15FloatRoundStyleE2EEES1J_S1O_JEEENS4_5SM1004TMEM4LOAD26SM100_TMEM_LOAD_32dp32b16xENS4_13SM90_TMA_LOADENS11_INS12_ILi1ELi4ELi3EEES15_NSS_INS5_IJS16_S1L_EEENS5_IJS1L_SC_EEEEEEENS4_39AutoVectorizingCopyWithAssumedAlignmentILi128EEENS4_14SM90_TMA_STOREES25_S27_S27_EEEvvEEEEvNT_6ParamsE) ;  /* 0xffffff6802ac7950 */ /* 0x000fea0003c3ffff */
        .weak           $__internal_2_$__cuda_sm10x_tcgen05_guardrail_trap_unallocated_columns_being_dealloced
        .type           $__internal_2_$__cuda_sm10x_tcgen05_guardrail_trap_unallocated_columns_being_dealloced,@function
        .size           $__internal_2_$__cuda_sm10x_tcgen05_guardrail_trap_unallocated_columns_being_dealloced,(.L_x_194 - $__internal_2_$__cuda_sm10x_tcgen05_guardrail_trap_unallocated_columns_being_dealloced)
$__internal_2_$__cuda_sm10x_tcgen05_guardrail_trap_unallocated_columns_being_dealloced:
[----:B------:R-:W-:Y:S05]  /*9550*/  BPT.TRAP 0x1 ;  /* 0x000000040000795c */ /* 0x000fea0000300000 */
[----:B------:R-:W-:-:S04]  /*9560*/  HFMA2 R3, -RZ, RZ, 0, 0 ;  /* 0x00000000ff037431 */ /* 0x000fc800000001ff */
[----:B------:R-:W-:Y:S05]  /*9570*/  RET.REL.NODEC R2 `(_ZN7cutlass13device_kernelINS_4gemm6kernel13GemmUniversalIN4cute5tupleIJiiiiEEENS1_10collective13CollectiveMmaINS1_35MainloopSm100TmaUmmaWarpSpecializedILi3ELi2ELi4ENS5_IJNS4_1CILi2EEESB_NSA_ILi1EEEEEEEENS5_IJNSA_ILi128EEESF_NSA_ILi64EEEEEENS_6half_tENS5_IJSC_llEEESI_SJ_NS4_8TiledMMAINS4_8MMA_AtomIJNS4_26SM100_MMA_F16BF16_2x1SM_SSISI_SI_fLi128ELi128ELNS4_4UMMA5MajorE1ELSO_1ELNSN_7ScaleInE0ELSP_0EEEEEENS4_6LayoutINS5_IJSC_SC_SC_EEENS5_IJNSA_ILi0EEESU_SU_EEEEENS5_IJNS4_10UnderscoreESX_SX_EEEEENS4_28SM100_TMA_2SM_LOAD_MULTICASTENS4_14ComposedLayoutINS4_7SwizzleILi3ELi4ELi3EEENS4_18smem_ptr_flag_bitsILi16EEENSS_INS5_IJSG_NSA_ILi8EEEEEENS5_IJSC_SG_EEEEEEEvNS4_8identityENS4_18SM100_TMA_2SM_LOADES1A_vS1B_EENS_8epilogue10collective18CollectiveEpilogueINS1E_23Sm100TmaWarpSpecializedILi4ELi2ELi16ELb1ELb0EEEJNS5_IJSG_SF_SG_EEENS5_IJNSS_ISG_SC_EENSS_INS5_IJNSA_ILi16EEESB_EEES18_EEEEESI_NS5_IJlSC_lEEESI_S1P_NS1E_6fusion15FusionCallbacksIS1I_NS1Q_17LinearCombinationISI_fSI_fLNS_15FloatRoundStyleE2EEES1J_S1O_JEEENS4_5SM1004TMEM4LOAD26SM100_TMEM_LOAD_32dp32b16xENS4_13SM90_TMA_LOADENS11_INS12_ILi1ELi4ELi3EEES15_NSS_INS5_IJS16_S1L_EEENS5_IJS1L_SC_EEEEEEENS4_39AutoVectorizingCopyWithAssumedAlignmentILi128EEENS4_14SM90_TMA_STOREES25_S27_S27_EEEvvEEEEvNT_6ParamsE) ;  /* 0xffffff6802a07950 */ /* 0x000fea0003c3ffff */
.L_x_193:
[----:B------:R-:W-:-:S00]  /*9580*/  BRA `(.L_x_193) ;  /* 0xfffffffc00fc7947 */ /* 0x000fc0000383ffff */
[----:B------:R-:W-:-:S00]  /*9590*/  NOP ;  /* 0x0000000000007918 */ /* 0x000fc00000000000 */
        /* <DEDUP_REMOVED lines=14> */
.L_x_194:


//--------------------- .nv.global.init           --------------------------
	.section	.nv.global.init,"aw",@progbits
.nv.global.init:
	.type		$str$27,@object
	.size		$str$27,($str$28 - $str$27)
$str$27:
        /*0000*/ 	.byte	0x28, 0x61, 0x64, 0x64, 0x72, 0x65, 0x73, 0x73, 0x20, 0x26, 0x20, 0x6d, 0x61, 0x73, 0x6b, 0x29
        /*0010*/ 	.byte	0x20, 0x3d, 0x3d, 0x20, 0x30, 0x00
	.type		$str$28,@object
	.size		$str$28,($str$26 - $str$28)
$str$28:
        /*0016*/ 	.byte	0x2f, 0x74, 0x6d, 0x70, 0x2f, 0x63, 0x75, 0x74, 0x6c, 0x61, 0x73, 0x73, 0x5f, 0x73, 0x77, 0x65
        /*0026*/ 	.byte	0x65, 0x70, 0x5f, 0x73, 0x72, 0x63, 0x2f, 0x69, 0x6e, 0x63, 0x6c, 0x75, 0x64, 0x65, 0x2f, 0x63
        /*0036*/ 	.byte	0x75, 0x74, 0x65, 0x2f, 0x70, 0x6f, 0x69, 0x6e, 0x74, 0x65, 0x72, 0x5f, 0x66, 0x6c, 0x61, 0x67
        /*0046*/ 	.byte	0x67, 0x65, 0x64, 0x2e, 0x68, 0x70, 0x70, 0x00
	.type		$str$26,@object
	.size		$str$26,($str$25 - $str$26)
$str$26:
        /*004e*/ 	.byte	0x2f, 0x74, 0x6d, 0x70, 0x2f, 0x63, 0x75, 0x74, 0x6c, 0x61, 0x73, 0x73, 0x5f, 0x73, 0x77, 0x65
        /*005e*/ 	.byte	0x65, 0x70, 0x5f, 0x73, 0x72, 0x63, 0x2f, 0x69, 0x6e, 0x63, 0x6c, 0x75, 0x64, 0x65, 0x2f, 0x63
        /*006e*/ 	.byte	0x75, 0x74, 0x65, 0x2f, 0x61, 0x74, 0x6f, 0x6d, 0x2f, 0x63, 0x6f, 0x70, 0x79, 0x5f, 0x74, 0x72
        /*007e*/ 	.byte	0x61, 0x69, 0x74, 0x73, 0x5f, 0x73, 0x6d, 0x31, 0x30, 0x30, 0x2e, 0x68, 0x70, 0x70, 0x00
	.type		$str$25,@object
	.size		$str$25,(__unnamed_1 - $str$25)
$str$25:
        /*008d*/ 	.byte	0x28, 0x28, 0x75, 0x69, 0x6e, 0x74, 0x33, 0x32, 0x5f, 0x74, 0x28, 0x74, 0x68, 0x72, 0x65, 0x61
        /*009d*/ 	.byte	0x64, 0x49, 0x64, 0x78, 0x2e, 0x78, 0x29, 0x20, 0x2f, 0x20, 0x33, 0x32, 0x29, 0x20, 0x25, 0x20
        /*00ad*/ 	.byte	0x34, 0x29, 0x20, 0x3d, 0x3d, 0x20, 0x28, 0x28, 0x28, 0x74, 0x6d, 0x65, 0x6d, 0x5f, 0x61, 0x64
        /*00bd*/ 	.byte	0x64, 0x72, 0x20, 0x3e, 0x3e, 0x20, 0x31, 0x36, 0x29, 0x20, 0x2f, 0x20, 0x33, 0x32, 0x29, 0x20
        /*00cd*/ 	.byte	0x25, 0x20, 0x34, 0x29, 0x00
	.type		__unnamed_1,@object
	.size		__unnamed_1,(__unnamed_2 - __unnamed_1)
__unnamed_1:
        /*00d2*/ 	.byte	0x61, 0x75, 0x74, 0x6f, 0x20, 0x63, 0x75, 0x74, 0x65, 0x3a, 0x3a, 0x61, 0x73, 0x5f, 0x70, 0x6f
        /* <DEDUP_REMOVED lines=24> */
        /*0262*/ 	.byte	0x34, 0x38, 0x3e, 0x3e, 0x3e, 0x3e, 0x5d, 0x00
	.type		__unnamed_2,@object
	.size		__unnamed_2,(.L_2 - __unnamed_2)
__unnamed_2:
        /* <DEDUP_REMOVED lines=40> */
        /*04ea*/ 	.byte	0x3a, 0x3a, 0x43, 0x3c, 0x30, 0x3e, 0x3e, 0x3e, 0x3e, 0x5d, 0x00
.L_2:


//--------------------- .nv.shared._ZN7cutlass13device_kernelINS_4gemm6kernel13GemmUniversalIN4cute5tupleIJiiiiEEENS1_10collective13CollectiveMmaINS1_35MainloopSm100TmaUmmaWarpSpecializedILi3ELi2ELi4ENS5_IJNS4_1CILi2EEESB_NSA_ILi1EEEEEEEENS5_IJNSA_ILi128EEESF_NSA_ILi64EEEEEENS_6half_tENS5_IJSC_llEEESI_SJ_NS4_8TiledMMAINS4_8MMA_AtomIJNS4_26SM100_MMA_F16BF16_2x1SM_SSISI_SI_fLi128ELi128ELNS4_4UMMA5MajorE1ELSO_1ELNSN_7ScaleInE0ELSP_0EEEEEENS4_6LayoutINS5_IJSC_SC_SC_EEENS5_IJNSA_ILi0EEESU_SU_EEEEENS5_IJNS4_10UnderscoreESX_SX_EEEEENS4_28SM100_TMA_2SM_LOAD_MULTICASTENS4_14ComposedLayoutINS4_7SwizzleILi3ELi4ELi3EEENS4_18smem_ptr_flag_bitsILi16EEENSS_INS5_IJSG_NSA_ILi8EEEEEENS5_IJSC_SG_EEEEEEEvNS4_8identityENS4_18SM100_TMA_2SM_LOADES1A_vS1B_EENS_8epilogue10collective18CollectiveEpilogueINS1E_23Sm100TmaWarpSpecializedILi4ELi2ELi16ELb1ELb0EEEJNS5_IJSG_SF_SG_EEENS5_IJNSS_ISG_SC_EENSS_INS5_IJNSA_ILi16EEESB_EEES18_EEEEESI_NS5_IJlSC_lEEESI_S1P_NS1E_6fusion15FusionCallbacksIS1I_NS1Q_17LinearCombinationISI_fSI_fLNS_15FloatRoundStyleE2EEES1J_S1O_JEEENS4_5SM1004TMEM4LOAD26SM100_TMEM_LOAD_32dp32b16xENS4_13SM90_TMA_LOADENS11_INS12_ILi1ELi4ELi3EEES15_NSS_INS5_IJS16_S1L_EEENS5_IJS1L_SC_EEEEEEENS4_39AutoVectorizingCopyWithAssumedAlignmentILi128EEENS4_14SM90_TMA_STOREES25_S27_S27_EEEvvEEEEvNT_6ParamsE --------------------------
	.section	.nv.shared._ZN7cutlass13device_kernelINS_4gemm6kernel13GemmUniversalIN4cute5tupleIJiiiiEEENS1_10collective13CollectiveMmaINS1_35MainloopSm100TmaUmmaWarpSpecializedILi3ELi2ELi4ENS5_IJNS4_1CILi2EEESB_NSA_ILi1EEEEEEEENS5_IJNSA_ILi128EEESF_NSA_ILi64EEEEEENS_6half_tENS5_IJSC_llEEESI_SJ_NS4_8TiledMMAINS4_8MMA_AtomIJNS4_26SM100_MMA_F16BF16_2x1SM_SSISI_SI_fLi128ELi128ELNS4_4UMMA5MajorE1ELSO_1ELNSN_7ScaleInE0ELSP_0EEEEEENS4_6LayoutINS5_IJSC_SC_SC_EEENS5_IJNSA_ILi0EEESU_SU_EEEEENS5_IJNS4_10UnderscoreESX_SX_EEEEENS4_28SM100_TMA_2SM_LOAD_MULTICASTENS4_14ComposedLayoutINS4_7SwizzleILi3ELi4ELi3EEENS4_18smem_ptr_flag_bitsILi16EEENSS_INS5_IJSG_NSA_ILi8EEEEEENS5_IJSC_SG_EEEEEEEvNS4_8identityENS4_18SM100_TMA_2SM_LOADES1A_vS1B_EENS_8epilogue10collective18CollectiveEpilogueINS1E_23Sm100TmaWarpSpecializedILi4ELi2ELi16ELb1ELb0EEEJNS5_IJSG_SF_SG_EEENS5_IJNSS_ISG_SC_EENSS_INS5_IJNSA_ILi16EEESB_EEES18_EEEEESI_NS5_IJlSC_lEEESI_S1P_NS1E_6fusion15FusionCallbacksIS1I_NS1Q_17LinearCombinationISI_fSI_fLNS_15FloatRoundStyleE2EEES1J_S1O_JEEENS4_5SM1004TMEM4LOAD26SM100_TMEM_LOAD_32dp32b16xENS4_13SM90_TMA_LOADENS11_INS12_ILi1ELi4ELi3EEES15_NSS_INS5_IJS16_S1L_EEENS5_IJS1L_SC_EEEEEEENS4_39AutoVectorizingCopyWithAssumedAlignmentILi128EEENS4_14SM90_TMA_STOREES25_S27_S27_EEEvvEEEEvNT_6ParamsE,"aw",@nobits
	.sectionflags	@""
	.align	16
	.zero		1024


//--------------------- .nv.shared.reserved.0     --------------------------
	.section	.nv.shared.reserved.0,"aw",@nobits
	.weak		__nv_reservedSMEM_offset_0_alias
	.size		__nv_reservedSMEM_offset_0_alias, 0, 64
	.other		__nv_reservedSMEM_offset_0_alias,@"STO_CUDA_RESERVED_SHARED STV_DEFAULT"
__nv_reservedSMEM_offset_0_alias:
	.zero		0
.nv.shared.reserved.0:
	.zero		64
	.weak		__nv_reservedSMEM_tcgen05_partition
	.type		__nv_reservedSMEM_tcgen05_partition,@object
	.size		__nv_reservedSMEM_tcgen05_partition,(.L_0 - __nv_reservedSMEM_tcgen05_partition)
__nv_reservedSMEM_tcgen05_partition:
	.zero		32
.L_0:


//--------------------- .nv.global                --------------------------
	.section	.nv.global,"aw",@nobits
.nv.global:
	.type		_ZN40_INTERNAL_0fc45bef_4_k_cu_2f055949_360994cute1_E,@object
	.size		_ZN40_INTERNAL_0fc45bef_4_k_cu_2f055949_360994cute1_E,(_ZN40_INTERNAL_0fc45bef_4_k_cu_2f055949_360994cuda3std3__45__cpo6cbeginE - _ZN40_INTERNAL_0fc45bef_4_k_cu_2f055949_360994cute1_E)
_ZN40_INTERNAL_0fc45bef_4_k_cu_2f055949_360994cute1_E:
	.zero		1
	.type		_ZN40_INTERNAL_0fc45bef_4_k_cu_2f055949_360994cuda3std3__45__cpo6cbeginE,@object
	.size		_ZN40_INTERNAL_0fc45bef_4_k_cu_2f055949_360994cuda3std3__45__cpo6cbeginE,(_ZN40_INTERNAL_0fc45bef_4_k_cu_2f055949_360994cuda3std3__48in_placeE - _ZN40_INTERNAL_0fc45bef_4_k_cu_2f055949_360994cuda3std3__45__cpo6cbeginE)
_ZN40_INTERNAL_0fc45bef_4_k_cu_2f055949_360994cuda3std3__45__cpo6cbeginE:
	.zero		1
	.type		_ZN40_INTERNAL_0fc45bef_4_k_cu_2f055949_360994cuda3std3__48in_placeE,@object
	.size		_ZN40_INTERNAL_0fc45bef_4_k_cu_2f055949_360994cuda3std3__48in_placeE,(_ZN40_INTERNAL_0fc45bef_4_k_cu_2f055949_360994cuda3std6ranges3__45__cpo9iter_moveE - _ZN40_INTERNAL_0fc45bef_4_k_cu_2f055949_360994cuda3std3__48in_placeE)
_ZN40_INTERNAL_0fc45bef_4_k_cu_2f055949_360994cuda3std3__48in_placeE:
	.zero		1
	.type		_ZN40_INTERNAL_0fc45bef_4_k_cu_2f055949_360994cuda3std6ranges3__45__cpo9iter_moveE,@object
	.size		_ZN40_INTERNAL_0fc45bef_4_k_cu_2f055949_360994cuda3std6ranges3__45__cpo9iter_moveE,(_ZN40_INTERNAL_0fc45bef_4_k_cu_2f055949_360994cuda3std3__45__cpo5beginE - _ZN40_INTERNAL_0fc45bef_4_k_cu_2f055949_360994cuda3std6ranges3__45__cpo9iter_moveE)
_ZN40_INTERNAL_0fc45bef_4_k_cu_2f055949_360994cuda3std6ranges3__45__cpo9iter_moveE:
	.zero		1
	.type		_ZN40_INTERNAL_0fc45bef_4_k_cu_2f055949_360994cuda3std3__45__cpo5beginE,@object
	.size		_ZN40_INTERNAL_0fc45bef_4_k_cu_2f055949_360994cuda3std3__45__cpo5beginE,(_ZN40_INTERNAL_0fc45bef_4_k_cu_2f055949_360994cuda3std3__442_GLOBAL__N__0fc45bef_4_k_cu_2f055949_360996ignoreE - _ZN40_INTERNAL_0fc45bef_4_k_cu_2f055949_360994cuda3std3__45__cpo5beginE)
_ZN40_INTERNAL_0fc45bef_4_k_cu_2f055949_360994cuda3std3__45__cpo5beginE:
	.zero		1
	.type		_ZN40_INTERNAL_0fc45bef_4_k_cu_2f055949_360994cuda3std3__442_GLOBAL__N__0fc45bef_4_k_cu_2f055949_360996ignoreE,@object
	.size		_ZN40_INTERNAL_0fc45bef_4_k_cu_2f055949_360994cuda3std3__442_GLOBAL__N__0fc45bef_4_k_cu_2f055949_360996ignoreE,(_ZN40_INTERNAL_0fc45bef_4_k_cu_2f055949_360994cute7productE - _ZN40_INTERNAL_0fc45bef_4_k_cu_2f055949_360994cuda3std3__442_GLOBAL__N__0fc45bef_4_k_cu_2f055949_360996ignoreE)
_ZN40_INTERNAL_0fc45bef_4_k_cu_2f055949_360994cuda3std3__442_GLOBAL__N__0fc45bef_4_k_cu_2f055949_360996ignoreE:
	.zero		1
	.type		_ZN40_INTERNAL_0fc45bef_4_k_cu_2f055949_360994cute7productE,@object
	.size		_ZN40_INTERNAL_0fc45bef_4_k_cu_2f055949_360994cute7productE,(_ZN40_INTERNAL_0fc45bef_4_k_cu_2f055949_360994cuda3std3__45__cpo3endE - _ZN40_INTERNAL_0fc45bef_4_k_cu_2f055949_360994cute7productE)
_ZN40_INTERNAL_0fc45bef_4_k_cu_2f055949_360994cute7productE:
	.zero		1
	.type		_ZN40_INTERNAL_0fc45bef_4_k_cu_2f055949_360994cuda3std3__45__cpo3endE,@object
	.size		_ZN40_INTERNAL_0fc45bef_4_k_cu_2f055949_360994cuda3std3__45__cpo3endE,(_ZN40_INTERNAL_0fc45bef_4_k_cu_2f055949_360994cuda3std3__419piecewise_constructE - _ZN40_INTERNAL_0fc45bef_4_k_cu_2f055949_360994cuda3std3__45__cpo3endE)
_ZN40_INTERNAL_0fc45bef_4_k_cu_2f055949_360994cuda3std3__45__cpo3endE:
	.zero		1
	.type		_ZN40_INTERNAL_0fc45bef_4_k_cu_2f055949_360994cuda3std3__419piecewise_constructE,@object
	.size		_ZN40_INTERNAL_0fc45bef_4_k_cu_2f055949_360994cuda3std3__419piecewise_constructE,(_ZN40_INTERNAL_0fc45bef_4_k_cu_2f055949_360994cuda3std3__45__cpo4cendE - _ZN40_INTERNAL_0fc45bef_4_k_cu_2f055949_360994cuda3std3__419piecewise_constructE)
_ZN40_INTERNAL_0fc45bef_4_k_cu_2f055949_360994cuda3std3__419piecewise_constructE:
	.zero		1
	.type		_ZN40_INTERNAL_0fc45bef_4_k_cu_2f055949_360994cuda3std3__45__cpo4cendE,@object
	.size		_ZN40_INTERNAL_0fc45bef_4_k_cu_2f055949_360994cuda3std3__45__cpo4cendE,(_ZN40_INTERNAL_0fc45bef_4_k_cu_2f055949_360994cuda3std6ranges3__45__cpo4swapE - _ZN40_INTERNAL_0fc45bef_4_k_cu_2f055949_360994cuda3std3__45__cpo4cendE)
_ZN40_INTERNAL_0fc45bef_4_k_cu_2f055949_360994cuda3std3__45__cpo4cendE:
	.zero		1
	.type		_ZN40_INTERNAL_0fc45bef_4_k_cu_2f055949_360994cuda3std6ranges3__45__cpo4swapE,@object
	.size		_ZN40_INTERNAL_0fc45bef_4_k_cu_2f055949_360994cuda3std6ranges3__45__cpo4swapE,(.L_10 - _ZN40_INTERNAL_0fc45bef_4_k_cu_2f055949_360994cuda3std6ranges3__45__cpo4swapE)
_ZN40_INTERNAL_0fc45bef_4_k_cu_2f055949_360994cuda3std6ranges3__45__cpo4swapE:
	.zero		1
.L_10:


//--------------------- .nv.constant0._ZN7cutlass13device_kernelINS_4gemm6kernel13GemmUniversalIN4cute5tupleIJiiiiEEENS1_10collective13CollectiveMmaINS1_35MainloopSm100TmaUmmaWarpSpecializedILi3ELi2ELi4ENS5_IJNS4_1CILi2EEESB_NSA_ILi1EEEEEEEENS5_IJNSA_ILi128EEESF_NSA_ILi64EEEEEENS_6half_tENS5_IJSC_llEEESI_SJ_NS4_8TiledMMAINS4_8MMA_AtomIJNS4_26SM100_MMA_F16BF16_2x1SM_SSISI_SI_fLi128ELi128ELNS4_4UMMA5MajorE1ELSO_1ELNSN_7ScaleInE0ELSP_0EEEEEENS4_6LayoutINS5_IJSC_SC_SC_EEENS5_IJNSA_ILi0EEESU_SU_EEEEENS5_IJNS4_10UnderscoreESX_SX_EEEEENS4_28SM100_TMA_2SM_LOAD_MULTICASTENS4_14ComposedLayoutINS4_7SwizzleILi3ELi4ELi3EEENS4_18smem_ptr_flag_bitsILi16EEENSS_INS5_IJSG_NSA_ILi8EEEEEENS5_IJSC_SG_EEEEEEEvNS4_8identityENS4_18SM100_TMA_2SM_LOADES1A_vS1B_EENS_8epilogue10collective18CollectiveEpilogueINS1E_23Sm100TmaWarpSpecializedILi4ELi2ELi16ELb1ELb0EEEJNS5_IJSG_SF_SG_EEENS5_IJNSS_ISG_SC_EENSS_INS5_IJNSA_ILi16EEESB_EEES18_EEEEESI_NS5_IJlSC_lEEESI_S1P_NS1E_6fusion15FusionCallbacksIS1I_NS1Q_17LinearCombinationISI_fSI_fLNS_15FloatRoundStyleE2EEES1J_S1O_JEEENS4_5SM1004TMEM4LOAD26SM100_TMEM_LOAD_32dp32b16xENS4_13SM90_TMA_LOADENS11_INS12_ILi1ELi4ELi3EEES15_NSS_INS5_IJS16_S1L_EEENS5_IJS1L_SC_EEEEEEENS4_39AutoVectorizingCopyWithAssumedAlignmentILi128EEENS4_14SM90_TMA_STOREES25_S27_S27_EEEvvEEEEvNT_6ParamsE --------------------------
	.section	.nv.constant0._ZN7cutlass13device_kernelINS_4gemm6kernel13GemmUniversalIN4cute5tupleIJiiiiEEENS1_10collective13CollectiveMmaINS1_35MainloopSm100TmaUmmaWarpSpecializedILi3ELi2ELi4ENS5_IJNS4_1CILi2EEESB_NSA_ILi1EEEEEEEENS5_IJNSA_ILi128EEESF_NSA_ILi64EEEEEENS_6half_tENS5_IJSC_llEEESI_SJ_NS4_8TiledMMAINS4_8MMA_AtomIJNS4_26SM100_MMA_F16BF16_2x1SM_SSISI_SI_fLi128ELi128ELNS4_4UMMA5MajorE1ELSO_1ELNSN_7ScaleInE0ELSP_0EEEEEENS4_6LayoutINS5_IJSC_SC_SC_EEENS5_IJNSA_ILi0EEESU_SU_EEEEENS5_IJNS4_10UnderscoreESX_SX_EEEEENS4_28SM100_TMA_2SM_LOAD_MULTICASTENS4_14ComposedLayoutINS4_7SwizzleILi3ELi4ELi3EEENS4_18smem_ptr_flag_bitsILi16EEENSS_INS5_IJSG_NSA_ILi8EEEEEENS5_IJSC_SG_EEEEEEEvNS4_8identityENS4_18SM100_TMA_2SM_LOADES1A_vS1B_EENS_8epilogue10collective18CollectiveEpilogueINS1E_23Sm100TmaWarpSpecializedILi4ELi2ELi16ELb1ELb0EEEJNS5_IJSG_SF_SG_EEENS5_IJNSS_ISG_SC_EENSS_INS5_IJNSA_ILi16EEESB_EEES18_EEEEESI_NS5_IJlSC_lEEESI_S1P_NS1E_6fusion15FusionCallbacksIS1I_NS1Q_17LinearCombinationISI_fSI_fLNS_15FloatRoundStyleE2EEES1J_S1O_JEEENS4_5SM1004TMEM4LOAD26SM100_TMEM_LOAD_32dp32b16xENS4_13SM90_TMA_LOADENS11_INS12_ILi1ELi4ELi3EEES15_NSS_INS5_IJS16_S1L_EEENS5_IJS1L_SC_EEEEEEENS4_39AutoVectorizingCopyWithAssumedAlignmentILi128EEENS4_14SM90_TMA_STOREES25_S27_S27_EEEvvEEEEvNT_6ParamsE,"a",@progbits
	.sectionflags	@""
	.align	4
.nv.constant0._ZN7cutlass13device_kernelINS_4gemm6kernel13GemmUniversalIN4cute5tupleIJiiiiEEENS1_10collective13CollectiveMmaINS1_35MainloopSm100TmaUmmaWarpSpecializedILi3ELi2ELi4ENS5_IJNS4_1CILi2EEESB_NSA_ILi1EEEEEEEENS5_IJNSA_ILi128EEESF_NSA_ILi64EEEEEENS_6half_tENS5_IJSC_llEEESI_SJ_NS4_8TiledMMAINS4_8MMA_AtomIJNS4_26SM100_MMA_F16BF16_2x1SM_SSISI_SI_fLi128ELi128ELNS4_4UMMA5MajorE1ELSO_1ELNSN_7ScaleInE0ELSP_0EEEEEENS4_6LayoutINS5_IJSC_SC_SC_EEENS5_IJNSA_ILi0EEESU_SU_EEEEENS5_IJNS4_10UnderscoreESX_SX_EEEEENS4_28SM100_TMA_2SM_LOAD_MULTICASTENS4_14ComposedLayoutINS4_7SwizzleILi3ELi4ELi3EEENS4_18smem_ptr_flag_bitsILi16EEENSS_INS5_IJSG_NSA_ILi8EEEEEENS5_IJSC_SG_EEEEEEEvNS4_8identityENS4_18SM100_TMA_2SM_LOADES1A_vS1B_EENS_8epilogue10collective18CollectiveEpilogueINS1E_23Sm100TmaWarpSpecializedILi4ELi2ELi16ELb1ELb0EEEJNS5_IJSG_SF_SG_EEENS5_IJNSS_ISG_SC_EENSS_INS5_IJNSA_ILi16EEESB_EEES18_EEEEESI_NS5_IJlSC_lEEESI_S1P_NS1E_6fusion15FusionCallbacksIS1I_NS1Q_17LinearCombinationISI_fSI_fLNS_15FloatRoundStyleE2EEES1J_S1O_JEEENS4_5SM1004TMEM4LOAD26SM100_TMEM_LOAD_32dp32b16xENS4_13SM90_TMA_LOADENS11_INS12_ILi1ELi4ELi3EEES15_NSS_INS5_IJS16_S1L_EEENS5_IJS1L_SC_EEEEEEENS4_39AutoVectorizingCopyWithAssumedAlignmentILi128EEENS4_14SM90_TMA_STOREES25_S27_S27_EEEvvEEEEvNT_6ParamsE:
	.zero		2944


//--------------------- SYMBOLS --------------------------

	.type		.nv.reservedSmem.offset0,@object
	.size		.nv.reservedSmem.offset0,0x4
	.type		.nv.reservedSmem.cap,@object
	.size		.nv.reservedSmem.cap,0x4
	.type		__assertfail,@function
